	.target	sm_90a

	.elftype	@"ET_EXEC"


//--------------------- .note.nv.tkinfo           --------------------------
	.section	.note.nv.tkinfo,"",@"SHT_NOTE"
	.sectionflags	@"SHF_NOTE_NV_TKINFO"
	.tkinfo
        /*0018*/ 	.word	0x00000002
        /*0030*/ 	.string	""
        /*0030*/ 	.string	"ptxas"
        /*0030*/ 	.string	"Cuda compilation tools, release 13.0, V13.0.88"
        /*0030*/ 	.string	"Build cuda_13.0.r13.0/compiler.36424714_0"
        /*0030*/ 	.string	"-v  -suppress-debug-info  -lineinfo  -arch sm_90a "



//--------------------- .note.nv.cuinfo           --------------------------
	.section	.note.nv.cuinfo,"",@"SHT_NOTE"
	.sectionflags	@"SHF_NOTE_NV_CUINFO"
        /*0018*/ 	.short	0x0002
        /*001a*/ 	.short	0x005a
        /*001c*/ 	.short	0x0082
	.zero		2


//--------------------- .nv.info                  --------------------------
	.section	.nv.info,"",@"SHT_CUDA_INFO"
	.align	4


	//----- nvinfo : EIATTR_REGCOUNT
	.align		4
        /*0000*/ 	.byte	0x04, 0x2f
        /*0002*/ 	.short	(.L_1 - .L_0)
	.align		4
.L_0:
        /*0004*/ 	.word	index@(gluon_wgmma)
        /*0008*/ 	.word	0x0000002a


	//----- nvinfo : EIATTR_FRAME_SIZE
	.align		4
.L_1:
        /*000c*/ 	.byte	0x04, 0x11
        /*000e*/ 	.short	(.L_3 - .L_2)
	.align		4
.L_2:
        /*0010*/ 	.word	index@(gluon_wgmma)
        /*0014*/ 	.word	0x00000000


	//----- nvinfo : EIATTR_MIN_STACK_SIZE
	.align		4
.L_3:
        /*0018*/ 	.byte	0x04, 0x12
        /*001a*/ 	.short	(.L_5 - .L_4)
	.align		4
.L_4:
        /*001c*/ 	.word	index@(gluon_wgmma)
        /*0020*/ 	.word	0x00000000
.L_5:


//--------------------- .nv.compat                --------------------------
	.section	.nv.compat,"",@"SHT_CUDA_COMPAT_INFO"
	.align	4
        /*0000*/ 	.byte	0x02, 0x09, 0x01, 0x00, 0x02, 0x02, 0x04, 0x00, 0x02, 0x05, 0x05, 0x00, 0x03, 0x07, 0x01, 0x01
        /*0010*/ 	.byte	0x02, 0x03, 0x03, 0x00, 0x02, 0x06, 0x01, 0x00, 0x04, 0x0b, 0x08, 0x00, 0x00, 0x00, 0x00, 0x00
        /*0020*/ 	.byte	0x00, 0x00, 0x00, 0x00


//--------------------- .nv.info.gluon_wgmma      --------------------------
	.section	.nv.info.gluon_wgmma,"",@"SHT_CUDA_INFO"
	.sectionflags	@""
	.align	4


	//----- nvinfo : EIATTR_CUDA_API_VERSION
	.align		4
        /*0000*/ 	.byte	0x04, 0x37
        /*0002*/ 	.short	(.L_7 - .L_6)
.L_6:
        /*0004*/ 	.word	0x00000082


	//----- nvinfo : EIATTR_KPARAM_INFO
	.align		4
.L_7:
        /*0008*/ 	.byte	0x04, 0x17
        /*000a*/ 	.short	(.L_9 - .L_8)
.L_8:
        /*000c*/ 	.word	0x00000000
        /*0010*/ 	.short	0x000a
        /*0012*/ 	.short	0x0048
        /*0014*/ 	.byte	0x00, 0xf4, 0x21, 0x00


	//----- nvinfo : EIATTR_KPARAM_INFO
	.align		4
.L_9:
        /*0018*/ 	.byte	0x04, 0x17
        /*001a*/ 	.short	(.L_11 - .L_10)
.L_10:
        /*001c*/ 	.word	0x00000000
        /*0020*/ 	.short	0x0009
        /*0022*/ 	.short	0x0040
        /*0024*/ 	.byte	0x00, 0xf4, 0x21, 0x00


	//----- nvinfo : EIATTR_KPARAM_INFO
	.align		4
.L_11:
        /*0028*/ 	.byte	0x04, 0x17
        /*002a*/ 	.short	(.L_13 - .L_12)
.L_12:
        /*002c*/ 	.word	0x00000000
        /*0030*/ 	.short	0x0008
        /*0032*/ 	.short	0x0038
        /*0034*/ 	.byte	0x00, 0xf0, 0x21, 0x00


	//----- nvinfo : EIATTR_KPARAM_INFO
	.align		4
.L_13:
        /*0038*/ 	.byte	0x04, 0x17
        /*003a*/ 	.short	(.L_15 - .L_14)
.L_14:
        /*003c*/ 	.word	0x00000000
        /*0040*/ 	.short	0x0007
        /*0042*/ 	.short	0x0030
        /*0044*/ 	.byte	0x00, 0xf0, 0x21, 0x00


	//----- nvinfo : EIATTR_KPARAM_INFO
	.align		4
.L_15:
        /*0048*/ 	.byte	0x04, 0x17
        /*004a*/ 	.short	(.L_17 - .L_16)
.L_16:
        /*004c*/ 	.word	0x00000000
        /*0050*/ 	.short	0x0006
        /*0052*/ 	.short	0x0028
        /*0054*/ 	.byte	0x00, 0xf0, 0x21, 0x00


	//----- nvinfo : EIATTR_KPARAM_INFO
	.align		4
.L_17:
        /*0058*/ 	.byte	0x04, 0x17
        /*005a*/ 	.short	(.L_19 - .L_18)
.L_18:
        /*005c*/ 	.word	0x00000000
        /*0060*/ 	.short	0x0005
        /*0062*/ 	.short	0x0020
        /*0064*/ 	.byte	0x00, 0xf0, 0x11, 0x00


	//----- nvinfo : EIATTR_KPARAM_INFO
	.align		4
.L_19:
        /*0068*/ 	.byte	0x04, 0x17
        /*006a*/ 	.short	(.L_21 - .L_20)
.L_20:
        /*006c*/ 	.word	0x00000000
        /*0070*/ 	.short	0x0004
        /*0072*/ 	.short	0x001c
        /*0074*/ 	.byte	0x00, 0xf0, 0x11, 0x00


	//----- nvinfo : EIATTR_KPARAM_INFO
	.align		4
.L_21:
        /*0078*/ 	.byte	0x04, 0x17
        /*007a*/ 	.short	(.L_23 - .L_22)
.L_22:
        /*007c*/ 	.word	0x00000000
        /*0080*/ 	.short	0x0003
        /*0082*/ 	.short	0x0018
        /*0084*/ 	.byte	0x00, 0xf0, 0x11, 0x00


	//----- nvinfo : EIATTR_KPARAM_INFO
	.align		4
.L_23:
        /*0088*/ 	.byte	0x04, 0x17
        /*008a*/ 	.short	(.L_25 - .L_24)
.L_24:
        /*008c*/ 	.word	0x00000000
        /*0090*/ 	.short	0x0002
        /*0092*/ 	.short	0x0010
        /*0094*/ 	.byte	0x00, 0xf4, 0x21, 0x00


	//----- nvinfo : EIATTR_KPARAM_INFO
	.align		4
.L_25:
        /*0098*/ 	.byte	0x04, 0x17
        /*009a*/ 	.short	(.L_27 - .L_26)
.L_26:
        /*009c*/ 	.word	0x00000000
        /*00a0*/ 	.short	0x0001
        /*00a2*/ 	.short	0x0008
        /*00a4*/ 	.byte	0x00, 0xf4, 0x21, 0x00


	//----- nvinfo : EIATTR_KPARAM_INFO
	.align		4
.L_27:
        /*00a8*/ 	.byte	0x04, 0x17
        /*00aa*/ 	.short	(.L_29 - .L_28)
.L_28:
        /*00ac*/ 	.word	0x00000000
        /*00b0*/ 	.short	0x0000
        /*00b2*/ 	.short	0x0000
        /*00b4*/ 	.byte	0x00, 0xf4, 0x21, 0x00


	//----- nvinfo : EIATTR_SPARSE_MMA_MASK
	.align		4
.L_29:
        /*00b8*/ 	.byte	0x03, 0x50
        /*00ba*/ 	.short	0x0000


	//----- nvinfo : EIATTR_MAXREG_COUNT
	.align		4
        /*00bc*/ 	.byte	0x03, 0x1b
        /*00be*/ 	.short	0x00ff


	//----- nvinfo : EIATTR_NUM_BARRIERS
	.align		4
        /*00c0*/ 	.byte	0x02, 0x4c
        /*00c2*/ 	.byte	0x01
	.zero		1


	//----- nvinfo : EIATTR_MERCURY_ISA_VERSION
	.align		4
        /*00c4*/ 	.byte	0x03, 0x5f
        /*00c6*/ 	.short	0x0101


	//----- nvinfo : EIATTR_INT_WARP_WIDE_INSTR_OFFSETS
	.align		4
        /*00c8*/ 	.byte	0x04, 0x31
        /*00ca*/ 	.short	(.L_31 - .L_30)


	//   ....[0]....
.L_30:
        /*00cc*/ 	.word	0x00001300


	//   ....[1]....
        /*00d0*/ 	.word	0x00001320


	//   ....[2]....
        /*00d4*/ 	.word	0x00001330


	//   ....[3]....
        /*00d8*/ 	.word	0x00001410


	//   ....[4]....
        /*00dc*/ 	.word	0x00001670


	//   ....[5]....
        /*00e0*/ 	.word	0x00001680


	//   ....[6]....
        /*00e4*/ 	.word	0x00001700


	//   ....[7]....
        /*00e8*/ 	.word	0x00001710


	//   ....[8]....
        /*00ec*/ 	.word	0x00001b70


	//   ....[9]....
        /*00f0*/ 	.word	0x00001b80


	//----- nvinfo : EIATTR_COOP_GROUP_MASK_REGIDS
	.align		4
.L_31:
        /*00f4*/ 	.byte	0x04, 0x29
        /*00f6*/ 	.short	(.L_33 - .L_32)


	//   ....[0]....
.L_32:
        /*00f8*/ 	.word	0xffffffff


	//   ....[1]....
        /*00fc*/ 	.word	0xffffffff


	//   ....[2]....
        /*0100*/ 	.word	0xffffffff


	//----- nvinfo : EIATTR_COOP_GROUP_INSTR_OFFSETS
	.align		4
.L_33:
        /*0104*/ 	.byte	0x04, 0x28
        /*0106*/ 	.short	(.L_35 - .L_34)


	//   ....[0]....
.L_34:
        /*0108*/ 	.word	0x00000150


	//   ....[1]....
        /*010c*/ 	.word	0x00000710


	//   ....[2]....
        /*0110*/ 	.word	0x00000d00


	//----- nvinfo : EIATTR_MBARRIER_INSTR_OFFSETS
	.align		4
.L_35:
        /*0114*/ 	.byte	0x04, 0x39
        /*0116*/ 	.short	(.L_37 - .L_36)


	//   ....[0]....
.L_36:
        /*0118*/ 	.word	0x00001440
        /*011c*/ 	.word	0x000000ff
        /*0120*/ 	.word	0x0000c000
        /*0124*/ 	.short	0x0100
        /*0126*/ 	.byte	0x10
	.zero		1


	//   ....[1]....
        /*0128*/ 	.word	0x00001460
        /*012c*/ 	.word	0x000000ff
        /*0130*/ 	.word	0x0000c008
        /*0134*/ 	.short	0x0100
        /*0136*/ 	.byte	0x10
	.zero		1


	//   ....[2]....
        /*0138*/ 	.word	0x00001490
        /*013c*/ 	.word	0x000000ff
        /*0140*/ 	.word	0x0000c010
        /*0144*/ 	.short	0x0100
        /*0146*/ 	.byte	0x10
	.zero		1


	//   ....[3]....
        /*0148*/ 	.word	0x000017e0
        /*014c*/ 	.word	0x000000ff
        /*0150*/ 	.word	0x0000c000
        /*0154*/ 	.short	0x010a
        /*0156*/ 	.byte	0x20
	.zero		1


	//   ....[4]....
        /*0158*/ 	.word	0x00001ab0
        /*015c*/ 	.word	0x000000ff
        /*0160*/ 	.word	0x0000c000
        /*0164*/ 	.short	0x0108
        /*0166*/ 	.byte	0x10
	.zero		1


	//   ....[5]....
        /*0168*/ 	.word	0x00001b50
        /*016c*/ 	.word	0x000000ff
        /*0170*/ 	.word	0x0000c008
        /*0174*/ 	.short	0x0108
        /*0176*/ 	.byte	0x10
	.zero		1


	//   ....[6]....
        /*0178*/ 	.word	0x00001bb0
        /*017c*/ 	.word	0x000000ff
        /*0180*/ 	.word	0x0000c010
        /*0184*/ 	.short	0x0108
        /*0186*/ 	.byte	0x10
	.zero		1


	//   ....[7]....
        /*0188*/ 	.word	0x00001c60
        /*018c*/ 	.word	0x000000ff
        /*0190*/ 	.word	0x0000c000
        /*0194*/ 	.short	0x010a
        /*0196*/ 	.byte	0x20
	.zero		1


	//----- nvinfo : EIATTR_NUM_MBARRIERS
	.align		4
.L_37:
        /*0198*/ 	.byte	0x03, 0x38
        /*019a*/ 	.short	0x0003


	//----- nvinfo : EIATTR_EXIT_INSTR_OFFSETS
	.align		4
        /*019c*/ 	.byte	0x04, 0x1c
        /*019e*/ 	.short	(.L_39 - .L_38)


	//   ....[0]....
.L_38:
        /*01a0*/ 	.word	0x00001c50


	//----- nvinfo : EIATTR_REQNTID
	.align		4
.L_39:
        /*01a4*/ 	.byte	0x04, 0x10
        /*01a6*/ 	.short	(.L_41 - .L_40)
.L_40:
        /*01a8*/ 	.word	0x00000100
        /*01ac*/ 	.word	0x00000001
        /*01b0*/ 	.word	0x00000001


	//----- nvinfo : EIATTR_CRS_STACK_SIZE
	.align		4
.L_41:
        /*01b4*/ 	.byte	0x04, 0x1e
        /*01b6*/ 	.short	(.L_43 - .L_42)
.L_42:
        /*01b8*/ 	.word	0x00000000


	//----- nvinfo : EIATTR_CBANK_PARAM_SIZE
	.align		4
.L_43:
        /*01bc*/ 	.byte	0x03, 0x19
        /*01be*/ 	.short	0x0050


	//----- nvinfo : EIATTR_PARAM_CBANK
	.align		4
        /*01c0*/ 	.byte	0x04, 0x0a
        /*01c2*/ 	.short	(.L_45 - .L_44)
	.align		4
.L_44:
        /*01c4*/ 	.word	index@(.nv.constant0.gluon_wgmma)
        /*01c8*/ 	.short	0x0210
        /*01ca*/ 	.short	0x0050


	//----- nvinfo : EIATTR_SW_WAR
	.align		4
.L_45:
        /*01cc*/ 	.byte	0x04, 0x36
        /*01ce*/ 	.short	(.L_47 - .L_46)
.L_46:
        /*01d0*/ 	.word	0x00000008
.L_47:


//--------------------- .nv.callgraph             --------------------------
	.section	.nv.callgraph,"",@"SHT_CUDA_CALLGRAPH"
	.align	4
	.sectionentsize	8
	.align		4
        /*0000*/ 	.word	0x00000000
	.align		4
        /*0004*/ 	.word	0xffffffff
	.align		4
        /*0008*/ 	.word	0x00000000
	.align		4
        /*000c*/ 	.word	0xfffffffe
	.align		4
        /*0010*/ 	.word	0x00000000
	.align		4
        /*0014*/ 	.word	0xfffffffd
	.align		4
        /*0018*/ 	.word	0x00000000
	.align		4
        /*001c*/ 	.word	0xfffffffc


//--------------------- .text.gluon_wgmma         --------------------------
	.section	.text.gluon_wgmma,"ax",@progbits
	.align	128
        .global         gluon_wgmma
        .type           gluon_wgmma,@function
        .size           gluon_wgmma,(.L_x_52 - gluon_wgmma)
        .other          gluon_wgmma,@"STO_CUDA_ENTRY STV_DEFAULT"
gluon_wgmma:
.text.gluon_wgmma:
[----:B------:R-:W-:Y:S01]  /*0000*/  LDC R1, c[0x0][0x28] ;  /* 0x00000a00ff017b82 */ /* 0x000fe20000000800 */
[----:B------:R-:W1:Y:S07]  /*0010*/  S2R R0, SR_TID.X ;  /* 0x0000000000007919 */ /* 0x000e6e0000002100 */
[----:B------:R-:W2:Y:S01]  /*0020*/  S2UR UR4, SR_CgaCtaId ;  /* 0x00000000000479c3 */ /* 0x000ea20000008800 */
[----:B------:R-:W-:Y:S01]  /*0030*/  UMOV UR16, 0x400 ;  /* 0x0000040000107882 */ /* 0x000fe20000000000 */
[----:B------:R-:W-:Y:S01]  /*0040*/  ULDC UR6, c[0x0][0xc] ;  /* 0x0000030000067ab9 */ /* 0x000fe20000000800 */
[----:B------:R-:W-:Y:S01]  /*0050*/  ULDC.64 UR28, c[0x0][0x250] ;  /* 0x00009400001c7ab9 */ /* 0x000fe20000000a00 */
[----:B------:R-:W-:Y:S04]  /*0060*/  BSSY B0, `(.L_x_0) ;  /* 0x000001f000007945 */ /* 0x000fe80003800000 */
[----:B------:R-:W3:Y:S08]  /*0070*/  LDC R2, c[0x0][0x228] ;  /* 0x00008a00ff027b82 */ /* 0x000ef00000000800 */
[----:B------:R-:W4:Y:S08]  /*0080*/  LDC R7, c[0x0][0x230] ;  /* 0x00008c00ff077b82 */ /* 0x000f300000000800 */
[----:B------:R-:W-:Y:S01]  /*0090*/  S2UR UR25, SR_CTAID.Y ;  /* 0x00000000001979c3 */ /* 0x000fe20000002600 */
[----:B--2---:R-:W-:-:S03]  /*00a0*/  ULEA UR16, UR4, UR16, 0x18 ;  /* 0x0000001004107291 */ /* 0x004fc6000f8ec03f */
[----:B------:R-:W-:Y:S01]  /*00b0*/  ULDC UR4, c[0x0][0x10] ;  /* 0x0000040000047ab9 */ /* 0x000fe20000000800 */
[----:B-1----:R-:W-:-:S03]  /*00c0*/  LOP3.LUT R6, R0, 0xff, RZ, 0xc0, !PT ;  /* 0x000000ff00067812 */ /* 0x002fc600078ec0ff */
[----:B------:R-:W1:Y:S01]  /*00d0*/  S2UR UR5, SR_CTAID.Z ;  /* 0x00000000000579c3 */ /* 0x000e620000002700 */
[----:B---3--:R-:W-:Y:S01]  /*00e0*/  VIADD R2, R2, 0xffffffff ;  /* 0xffffffff02027836 */ /* 0x008fe20000000000 */
[C---:B------:R-:W-:Y:S02]  /*00f0*/  ISETP.GE.U32.AND P0, PT, R6.reuse, 0x20, PT ;  /* 0x000000200600780c */ /* 0x040fe40003f06070 */
[C---:B------:R-:W-:Y:S02]  /*0100*/  ISETP.NE.U32.AND P2, PT, R6.reuse, RZ, PT ;  /* 0x000000ff0600720c */ /* 0x040fe40003f45070 */
[----:B------:R-:W-:Y:S02]  /*0110*/  LEA R8, R6, UR16, 0x2 ;  /* 0x0000001006087c11 */ /* 0x000fe4000f8e10ff */
[----:B------:R-:W2:Y:S01]  /*0120*/  S2UR UR36, SR_CTAID.X ;  /* 0x00000000002479c3 */ /* 0x000ea20000002500 */
[----:B----4-:R-:W-:-:S06]  /*0130*/  VIADD R11, R7, 0xffffffff ;  /* 0xffffffff070b7836 */ /* 0x010fcc0000000000 */
[----:B------:R3:W-:Y:S01]  /*0140*/  @!P0 STS [R8], RZ ;  /* 0x000000ff08008388 */ /* 0x0007e20000000800 */
[----:B------:R-:W-:-:S03]  /*0150*/  NOP ;  /* 0x0000000000007918 */ /* 0x000fc60000000000 */
[----:B------:R3:W-:Y:S01]  /*0160*/  @!P2 STS [UR16+0x24], R2 ;  /* 0x00002402ff00a988 */ /* 0x0007e20008000810 */
[----:B-1----:R-:W-:-:S03]  /*0170*/  UIMAD UR4, UR5, UR4, UR25 ;  /* 0x00000004050472a4 */ /* 0x002fc6000f8e0219 */
[----:B------:R3:W-:Y:S01]  /*0180*/  @!P2 STS [UR16+0x20], R11 ;  /* 0x0000200bff00a988 */ /* 0x0007e20008000810 */
[----:B--2---:R-:W-:-:S04]  /*0190*/  UIMAD UR4, UR4, UR6, UR36 ;  /* 0x00000006040472a4 */ /* 0x004fc8000f8e0224 */
[----:B------:R-:W-:-:S03]  /*01a0*/  UIMAD UR5, UR4, 0x180, URZ ;  /* 0x00000180040578a4 */ /* 0x000fc6000f8e023f */
[----:B------:R-:W-:Y:S01]  /*01b0*/  UMOV UR4, URZ ;  /* 0x0000003f00047c82 */ /* 0x000fe20008000000 */
[----:B------:R-:W-:-:S04]  /*01c0*/  UIADD3 UR24, UP0, UR5, UR28, URZ ;  /* 0x0000001c05187290 */ /* 0x000fc8000ff1e03f */
[----:B------:R-:W-:Y:S01]  /*01d0*/  ULEA.HI.X.SX32 UR19, UR5, UR29, 0x1, UP0 ;  /* 0x0000001d05137291 */ /* 0x000fe200080f0e3f */
[----:B---3--:R-:W-:Y:S11]  /*01e0*/  @P2 BRA `(.L_x_1) ;  /* 0x0000000000182947 */ /* 0x008ff60003800000 */
[----:B------:R-:W1:Y:S01]  /*01f0*/  LDS R3, [UR16+0x8] ;  /* 0x00000810ff037984 */ /* 0x000e620008000800 */
[----:B------:R-:W2:Y:S01]  /*0200*/  LDC.64 R12, c[0x0][0x210] ;  /* 0x00008400ff0c7b82 */ /* 0x000ea20000000a00 */
[----:B------:R-:W-:Y:S02]  /*0210*/  IMAD.MOV.U32 R4, RZ, RZ, 0x70 ;  /* 0x00000070ff047424 */ /* 0x000fe400078e00ff */
[----:B--2---:R2:W-:Y:S03]  /*0220*/  STS.64 [UR16], R12 ;  /* 0x0000000cff007988 */ /* 0x0045e60008000a10 */
[----:B-1----:R-:W-:-:S05]  /*0230*/  LOP3.LUT R3, R3, 0x10, R4, 0xd8, !PT ;  /* 0x0000001003037812 */ /* 0x002fca00078ed804 */
[----:B------:R2:W-:Y:S02]  /*0240*/  STS [UR16+0x8], R3 ;  /* 0x00000803ff007988 */ /* 0x0005e40008000810 */
.L_x_1:
[----:B------:R-:W-:Y:S05]  /*0250*/  BSYNC B0 ;  /* 0x0000000000007941 */ /* 0x000fea0003800000 */
.L_x_0:
[----:B------:R-:W-:Y:S04]  /*0260*/  BSSY B0, `(.L_x_2) ;  /* 0x000000a000007945 */ /* 0x000fe80003800000 */
[----:B------:R-:W-:Y:S05]  /*0270*/  @P2 BRA `(.L_x_3) ;  /* 0x0000000000202947 */ /* 0x000fea0003800000 */
[----:B--2---:R-:W1:Y:S01]  /*0280*/  LDS R3, [UR16+0x34] ;  /* 0x00003410ff037984 */ /* 0x004e620008000800 */
[----:B------:R-:W-:Y:S02]  /*0290*/  IMAD.MOV.U32 R4, RZ, RZ, 0x3f000000 ;  /* 0x3f000000ff047424 */ /* 0x000fe400078e00ff */
[----:B------:R-:W-:Y:S01]  /*02a0*/  @!P2 IMAD.MOV.U32 R5, RZ, RZ, 0x3f ;  /* 0x0000003fff05a424 */ /* 0x000fe200078e00ff */
[----:B------:R-:W2:Y:S02]  /*02b0*/  @!P2 LDS R10, [UR16+0x38] ;  /* 0x00003810ff0aa984 */ /* 0x000ea40008000800 */
[----:B-1----:R-:W-:Y:S02]  /*02c0*/  LOP3.LUT R3, R3, 0xff000000, R4, 0xb8, !PT ;  /* 0xff00000003037812 */ /* 0x002fe400078eb804 */
[----:B--2---:R-:W-:-:S03]  /*02d0*/  @!P2 LOP3.LUT R4, R10, 0xff, R5, 0xb8, !PT ;  /* 0x000000ff0a04a812 */ /* 0x004fc600078eb805 */
[----:B------:R1:W-:Y:S04]  /*02e0*/  STS [UR16+0x34], R3 ;  /* 0x00003403ff007988 */ /* 0x0003e80008000810 */
[----:B------:R1:W-:Y:S02]  /*02f0*/  @!P2 STS [UR16+0x38], R4 ;  /* 0x00003804ff00a988 */ /* 0x0003e40008000810 */
.L_x_3:
[----:B------:R-:W-:Y:S05]  /*0300*/  BSYNC B0 ;  /* 0x0000000000007941 */ /* 0x000fea0003800000 */
.L_x_2:
[----:B------:R-:W-:Y:S04]  /*0310*/  BSSY B0, `(.L_x_4) ;  /* 0x000000e000007945 */ /* 0x000fe80003800000 */
[----:B------:R-:W-:Y:S05]  /*0320*/  @P2 BRA `(.L_x_5) ;  /* 0x0000000000302947 */ /* 0x000fea0003800000 */
[----:B-1----:R-:W1:Y:S01]  /*0330*/  LDS R4, [UR16+0x34] ;  /* 0x00003410ff047984 */ /* 0x002e620008000800 */
[----:B--2---:R-:W2:Y:S03]  /*0340*/  LDC.64 R12, c[0x0][0x238] ;  /* 0x00008e00ff0c7b82 */ /* 0x004ea60000000a00 */
[----:B------:R-:W3:Y:S01]  /*0350*/  LDS R3, [UR16+0x1c] ;  /* 0x00001c10ff037984 */ /* 0x000ee20008000800 */
[C---:B--2---:R-:W-:Y:S01]  /*0360*/  SHF.L.U64.HI R10, R12.reuse, 0x1, R13 ;  /* 0x000000010c0a7819 */ /* 0x044fe2000001020d */
[----:B------:R-:W-:-:S03]  /*0370*/  IMAD.SHL.U32 R5, R12, 0x2, RZ ;  /* 0x000000020c057824 */ /* 0x000fc600078e00ff */
[--C-:B------:R-:W-:Y:S02]  /*0380*/  SHF.R.U32.HI R12, RZ, 0x4, R10.reuse ;  /* 0x00000004ff0c7819 */ /* 0x100fe4000001160a */
[----:B------:R-:W-:-:S05]  /*0390*/  SHF.R.U64 R5, R5, 0x4, R10 ;  /* 0x0000000405057819 */ /* 0x000fca000000120a */
[----:B------:R4:W-:Y:S01]  /*03a0*/  STS [UR16+0xc], R5 ;  /* 0x00000c05ff007988 */ /* 0x0009e20008000810 */
[----:B-1----:R-:W-:Y:S02]  /*03b0*/  LOP3.LUT R4, R4, 0x7, RZ, 0xb8, !PT ;  /* 0x0000000704047812 */ /* 0x002fe400078eb8ff */
[----:B---3--:R-:W-:-:S03]  /*03c0*/  LOP3.LUT R3, R3, 0xf, R12, 0xb8, !PT ;  /* 0x0000000f03037812 */ /* 0x008fc600078eb80c */
[----:B------:R4:W-:Y:S04]  /*03d0*/  STS [UR16+0x34], R4 ;  /* 0x00003404ff007988 */ /* 0x0009e80008000810 */
[----:B------:R4:W-:Y:S02]  /*03e0*/  STS [UR16+0x1c], R3 ;  /* 0x00001c03ff007988 */ /* 0x0009e40008000810 */
.L_x_5:
[----:B------:R-:W-:Y:S05]  /*03f0*/  BSYNC B0 ;  /* 0x0000000000007941 */ /* 0x000fea0003800000 */
.L_x_4:
[----:B------:R-:W-:Y:S04]  /*0400*/  BSSY B1, `(.L_x_6) ;  /* 0x000001a000017945 */ /* 0x000fe80003800000 */
[----:B------:R-:W-:Y:S04]  /*0410*/  BSSY B0, `(.L_x_7) ;  /* 0x0000015000007945 */ /* 0x000fe80003800000 */
[----:B------:R-:W-:Y:S05]  /*0420*/  @P2 BRA `(.L_x_8) ;  /* 0x0000000000202947 */ /* 0x000fea0003800000 */
[----:B-12-4-:R-:W1:Y:S02]  /*0430*/  LDS R3, [UR16+0x34] ;  /* 0x00003410ff037984 */ /* 0x016e640008000800 */
[----:B-1----:R-:W-:-:S05]  /*0440*/  LOP3.LUT R3, R3, 0x38, RZ, 0xb8, !PT ;  /* 0x0000003803037812 */ /* 0x002fca00078eb8ff */
[----:B------:R1:W-:Y:S01]  /*0450*/  STS [UR16+0x34], R3 ;  /* 0x00003403ff007988 */ /* 0x0003e20008000810 */
[----:B------:R-:W-:Y:S05]  /*0460*/  @P2 BRA `(.L_x_9) ;  /* 0x0000000000202947 */ /* 0x000fea0003800000 */
[----:B-1----:R-:W1:Y:S01]  /*0470*/  LDS R3, [UR16+0x8] ;  /* 0x00000810ff037984 */ /* 0x002e620008000800 */
[----:B------:R-:W-:-:S05]  /*0480*/  IMAD.MOV.U32 R4, RZ, RZ, 0x780 ;  /* 0x00000780ff047424 */ /* 0x000fca00078e00ff */
[----:B-1----:R-:W-:-:S05]  /*0490*/  LOP3.LUT R3, R3, 0x500, R4, 0xd8, !PT ;  /* 0x0000050003037812 */ /* 0x002fca00078ed804 */
[----:B------:R3:W-:Y:S02]  /*04a0*/  STS [UR16+0x8], R3 ;  /* 0x00000803ff007988 */ /* 0x0007e40008000810 */
.L_x_8:
[----:B------:R-:W-:Y:S05]  /*04b0*/  @P2 BRA `(.L_x_10) ;  /* 0x0000000000282947 */ /* 0x000fea0003800000 */
[----:B-1234-:R-:W1:Y:S02]  /*04c0*/  LDS R3, [UR16+0x8] ;  /* 0x00000810ff037984 */ /* 0x01ee640008000800 */
[----:B-1----:R-:W-:-:S05]  /*04d0*/  LOP3.LUT R3, R3, 0x1800, RZ, 0xb8, !PT ;  /* 0x0000180003037812 */ /* 0x002fca00078eb8ff */
[----:B------:R2:W-:Y:S02]  /*04e0*/  STS [UR16+0x8], R3 ;  /* 0x00000803ff007988 */ /* 0x0005e40008000810 */
.L_x_9:
[----:B------:R-:W-:Y:S05]  /*04f0*/  @P2 BREAK B0 ;  /* 0x0000000000002942 */ /* 0x000fea0003800000 */
[----:B------:R-:W-:Y:S05]  /*0500*/  @P2 BRA `(.L_x_11) ;  /* 0x0000000000242947 */ /* 0x000fea0003800000 */
[----:B------:R-:W3:Y:S01]  /*0510*/  LDS R4, [UR16+0x8] ;  /* 0x00000810ff047984 */ /* 0x000ee20008000800 */
[----:B-12---:R-:W-:-:S05]  /*0520*/  IMAD.MOV.U32 R3, RZ, RZ, 0x6000 ;  /* 0x00006000ff037424 */ /* 0x006fca00078e00ff */
[----:B---3--:R-:W-:-:S04]  /*0530*/  LOP3.LUT R3, R4, 0x6000, R3, 0xd8, !PT ;  /* 0x0000600004037812 */ /* 0x008fc800078ed803 */
[----:B------:R-:W-:-:S05]  /*0540*/  LOP3.LUT R3, R3, 0x400000, RZ, 0xb8, !PT ;  /* 0x0040000003037812 */ /* 0x000fca00078eb8ff */
[----:B------:R5:W-:Y:S02]  /*0550*/  STS [UR16+0x8], R3 ;  /* 0x00000803ff007988 */ /* 0x000be40008000810 */
.L_x_10:
[----:B------:R-:W-:Y:S05]  /*0560*/  BSYNC B0 ;  /* 0x0000000000007941 */ /* 0x000fea0003800000 */
.L_x_7:
[----:B-12345:R-:W1:Y:S02]  /*0570*/  @!P2 LDS R3, [UR16+0x8] ;  /* 0x00000810ff03a984 */ /* 0x03ee640008000800 */
[----:B-1----:R-:W-:-:S05]  /*0580*/  @!P2 LOP3.LUT R3, R3, 0x8000, RZ, 0xb8, !PT ;  /* 0x000080000303a812 */ /* 0x002fca00078eb8ff */
[----:B------:R3:W-:Y:S02]  /*0590*/  @!P2 STS [UR16+0x8], R3 ;  /* 0x00000803ff00a988 */ /* 0x0007e40008000810 */
.L_x_11:
[----:B------:R-:W-:Y:S05]  /*05a0*/  BSYNC B1 ;  /* 0x0000000000017941 */ /* 0x000fea0003800000 */
.L_x_6:
[----:B------:R-:W-:Y:S05]  /*05b0*/  WARPSYNC.ALL ;  /* 0x0000000000007948 */ /* 0x000fea0003800000 */
[----:B------:R-:W-:Y:S05]  /*05c0*/  @P0 BRA `(.L_x_12) ;  /* 0x00000000002c0947 */ /* 0x000fea0003800000 */
[----:B-123--:R-:W1:Y:S01]  /*05d0*/  S2R R3, SR_LANEID ;  /* 0x0000000000037919 */ /* 0x00ee620000000000 */
[----:B------:R-:W-:Y:S05]  /*05e0*/  WARPSYNC.ALL ;  /* 0x0000000000007948 */ /* 0x000fea0003800000 */
[----:B-1----:R-:W-:-:S05]  /*05f0*/  IMAD.SHL.U32 R3, R3, 0x4, RZ ;  /* 0x0000000403037824 */ /* 0x002fca00078e00ff */
[----:B------:R-:W1:Y:S01]  /*0600*/  LDS R9, [R3+UR16] ;  /* 0x0000001003097984 */ /* 0x000e620008000800 */
[----:B------:R-:W-:Y:S01]  /*0610*/  IADD3 R4, P1, R3, UR24, RZ ;  /* 0x0000001803047c10 */ /* 0x000fe2000ff3e0ff */
[----:B------:R-:W-:-:S04]  /*0620*/  UMOV UR18, UR24 ;  /* 0x0000001800127c82 */ /* 0x000fc80008000000 */
[----:B------:R-:W-:-:S05]  /*0630*/  IMAD.X R5, RZ, RZ, UR19, P1 ;  /* 0x00000013ff057e24 */ /* 0x000fca00088e06ff */
[----:B-1----:R4:W5:Y:S01]  /*0640*/  ATOMG.E.EXCH.STRONG.GPU PT, RZ, [R4], R9 ;  /* 0x0000000904ff73a8 */ /* 0x00296200041ee100 */
[----:B------:R-:W-:-:S04]  /*0650*/  DEPBAR {5,4,3,2,1,0} ;  /* 0x0000003f0000791a */ /* 0x000fc80000000000 */
[----:B------:R4:W-:Y:S01]  /*0660*/  UTMACCTL.IV [UR18] ;  /* 0x00000000120079b9 */ /* 0x0009e20008000000 */
[----:B------:R-:W-:Y:S01]  /*0670*/  NOP ;  /* 0x0000000000007918 */ /* 0x000fe20000000000 */
.L_x_12:
[----:B------:R-:W-:Y:S05]  /*0680*/  @P0 BRA `(.L_x_13) ;  /* 0x00000000000c0947 */ /* 0x000fea0003800000 */
[----:B------:R0:W-:Y:S01]  /*0690*/  UTMACMDFLUSH ;  /* 0x00000000000079b7 */ /* 0x0001e20000000000 */
[----:B------:R-:W-:Y:S05]  /*06a0*/  @P0 BRA `(.L_x_13) ;  /* 0x0000000000040947 */ /* 0x000fea0003800000 */
[----:B------:R-:W-:-:S04]  /*06b0*/  DEPBAR.LE SB0, 0x0 ;  /* 0x000080000000791a */ /* 0x000fc80000000000 */
.L_x_13:
[----:B------:R-:W-:Y:S05]  /*06c0*/  WARPSYNC.ALL ;  /* 0x0000000000007948 */ /* 0x000fea0003800000 */
[----:B-----5:R-:W-:Y:S06]  /*06d0*/  BAR.SYNC.DEFER_BLOCKING 0x0 ;  /* 0x0000000000007b1d */ /* 0x020fec0000010000 */
[----:B------:R-:W-:Y:S02]  /*06e0*/  BSSY B1, `(.L_x_14) ;  /* 0x000000b000017945 */ /* 0x000fe40003800000 */
[----:B------:R-:W-:Y:S06]  /*06f0*/  BAR.SYNC.DEFER_BLOCKING 0x0 ;  /* 0x0000000000007b1d */ /* 0x000fec0000010000 */
[----:B------:R5:W-:Y:S01]  /*0700*/  @!P0 STS [R8], RZ ;  /* 0x000000ff08008388 */ /* 0x000be20000000800 */
[----:B------:R-:W-:Y:S01]  /*0710*/  NOP ;  /* 0x0000000000007918 */ /* 0x000fe20000000000 */
[----:B------:R-:W-:Y:S05]  /*0720*/  @P2 BRA `(.L_x_15) ;  /* 0x0000000000182947 */ /* 0x000fea0003800000 */
[----:B-123--:R-:W1:Y:S01]  /*0730*/  LDS R3, [UR16+0x8] ;  /* 0x00000810ff037984 */ /* 0x00ee620008000800 */
[----:B------:R-:W2:Y:S01]  /*0740*/  LDC.64 R12, c[0x0][0x218] ;  /* 0x00008600ff0c7b82 */ /* 0x000ea20000000a00 */
[----:B----4-:R-:W-:Y:S02]  /*0750*/  IMAD.MOV.U32 R4, RZ, RZ, 0x70 ;  /* 0x00000070ff047424 */ /* 0x010fe400078e00ff */
[----:B--2---:R2:W-:Y:S03]  /*0760*/  STS.64 [UR16], R12 ;  /* 0x0000000cff007988 */ /* 0x0045e60008000a10 */
[----:B-1----:R-:W-:-:S05]  /*0770*/  LOP3.LUT R3, R3, 0x10, R4, 0xd8, !PT ;  /* 0x0000001003037812 */ /* 0x002fca00078ed804 */
[----:B------:R2:W-:Y:S02]  /*0780*/  STS [UR16+0x8], R3 ;  /* 0x00000803ff007988 */ /* 0x0005e40008000810 */
.L_x_15:
[----:B----4-:R-:W-:Y:S05]  /*0790*/  BSYNC B1 ;  /* 0x0000000000017941 */ /* 0x010fea0003800000 */
.L_x_14:
[----:B------:R-:W-:Y:S04]  /*07a0*/  BSSY B2, `(.L_x_16) ;  /* 0x000000f000027945 */ /* 0x000fe80003800000 */
[----:B------:R-:W-:Y:S04]  /*07b0*/  BSSY B1, `(.L_x_17) ;  /* 0x000000c000017945 */ /* 0x000fe80003800000 */
[----:B------:R-:W-:Y:S05]  /*07c0*/  @P2 BRA `(.L_x_18) ;  /* 0x0000000000282947 */ /* 0x000fea0003800000 */
[----:B-123--:R-:W1:Y:S01]  /*07d0*/  LDS R3, [UR16+0x34] ;  /* 0x00003410ff037984 */ /* 0x00ee620008000800 */
[----:B------:R-:W-:Y:S01]  /*07e0*/  IMAD.MOV.U32 R4, RZ, RZ, 0x3f000000 ;  /* 0x3f000000ff047424 */ /* 0x000fe200078e00ff */
[----:B------:R-:W-:Y:S05]  /*07f0*/  @P2 BREAK B1 ;  /* 0x0000000000012942 */ /* 0x000fea0003800000 */
[----:B-1----:R-:W-:-:S05]  /*0800*/  LOP3.LUT R3, R3, 0xff000000, R4, 0xb8, !PT ;  /* 0xff00000003037812 */ /* 0x002fca00078eb804 */
[----:B------:R1:W-:Y:S01]  /*0810*/  STS [UR16+0x34], R3 ;  /* 0x00003403ff007988 */ /* 0x0003e20008000810 */
[----:B------:R-:W-:Y:S05]  /*0820*/  @P2 BRA `(.L_x_19) ;  /* 0x0000000000182947 */ /* 0x000fea0003800000 */
[----:B-1----:R-:W1:Y:S01]  /*0830*/  LDS R3, [UR16+0x38] ;  /* 0x00003810ff037984 */ /* 0x002e620008000800 */
[----:B------:R-:W-:-:S05]  /*0840*/  IMAD.MOV.U32 R4, RZ, RZ, 0x3f ;  /* 0x0000003fff047424 */ /* 0x000fca00078e00ff */
[----:B-1----:R-:W-:-:S05]  /*0850*/  LOP3.LUT R3, R3, 0xff, R4, 0xb8, !PT ;  /* 0x000000ff03037812 */ /* 0x002fca00078eb804 */
[----:B------:R4:W-:Y:S02]  /*0860*/  STS [UR16+0x38], R3 ;  /* 0x00003803ff007988 */ /* 0x0009e40008000810 */
.L_x_18:
[----:B------:R-:W-:Y:S05]  /*0870*/  BSYNC B1 ;  /* 0x0000000000017941 */ /* 0x000fea0003800000 */
.L_x_17:
[----:B------:R1:W-:Y:S02]  /*0880*/  @!P2 STS [UR16+0x20], R11 ;  /* 0x0000200bff00a988 */ /* 0x0003e40008000810 */
.L_x_19:
[----:B------:R-:W-:Y:S05]  /*0890*/  BSYNC B2 ;  /* 0x0000000000027941 */ /* 0x000fea0003800000 */
.L_x_16:
[----:B------:R-:W-:Y:S05]  /*08a0*/  WARPSYNC.ALL ;  /* 0x0000000000007948 */ /* 0x000fea0003800000 */
[----:B-1234-:R-:W1:Y:S01]  /*08b0*/  LDC R3, c[0x0][0x22c] ;  /* 0x00008b00ff037b82 */ /* 0x01ee620000000800 */
[----:B------:R-:W-:Y:S01]  /*08c0*/  BSSY B2, `(.L_x_20) ;  /* 0x0000010000027945 */ /* 0x000fe20003800000 */
[----:B-1----:R-:W-:-:S05]  /*08d0*/  VIADD R3, R3, 0xffffffff ;  /* 0xffffffff03037836 */ /* 0x002fca0000000000 */
[----:B------:R1:W-:Y:S01]  /*08e0*/  @!P2 STS [UR16+0x24], R3 ;  /* 0x00002403ff00a988 */ /* 0x0003e20008000810 */
[----:B------:R-:W-:Y:S05]  /*08f0*/  @P2 BRA `(.L_x_21) ;  /* 0x0000000000302947 */ /* 0x000fea0003800000 */
[----:B------:R-:W2:Y:S01]  /*0900*/  LDS R5, [UR16+0x34] ;  /* 0x00003410ff057984 */ /* 0x000ea20008000800 */
[----:B------:R-:W3:Y:S03]  /*0910*/  LDC.64 R12, c[0x0][0x240] ;  /* 0x00009000ff0c7b82 */ /* 0x000ee60000000a00 */
[----:B------:R-:W4:Y:S01]  /*0920*/  LDS R4, [UR16+0x1c] ;  /* 0x00001c10ff047984 */ /* 0x000f220008000800 */
[C---:B---3--:R-:W-:Y:S01]  /*0930*/  SHF.L.U64.HI R10, R12.reuse, 0x1, R13 ;  /* 0x000000010c0a7819 */ /* 0x048fe2000001020d */
[----:B------:R-:W-:-:S03]  /*0940*/  IMAD.SHL.U32 R9, R12, 0x2, RZ ;  /* 0x000000020c097824 */ /* 0x000fc600078e00ff */
[--C-:B------:R-:W-:Y:S02]  /*0950*/  SHF.R.U32.HI R11, RZ, 0x4, R10.reuse ;  /* 0x00000004ff0b7819 */ /* 0x100fe4000001160a */
[----:B------:R-:W-:-:S05]  /*0960*/  SHF.R.U64 R9, R9, 0x4, R10 ;  /* 0x0000000409097819 */ /* 0x000fca000000120a */
[----:B------:R3:W-:Y:S01]  /*0970*/  STS [UR16+0xc], R9 ;  /* 0x00000c09ff007988 */ /* 0x0007e20008000810 */
[----:B--2---:R-:W-:Y:S02]  /*0980*/  LOP3.LUT R5, R5, 0x7, RZ, 0xb8, !PT ;  /* 0x0000000705057812 */ /* 0x004fe400078eb8ff */
[----:B----4-:R-:W-:-:S03]  /*0990*/  LOP3.LUT R4, R4, 0xf, R11, 0xb8, !PT ;  /* 0x0000000f04047812 */ /* 0x010fc600078eb80b */
[----:B------:R3:W-:Y:S04]  /*09a0*/  STS [UR16+0x34], R5 ;  /* 0x00003405ff007988 */ /* 0x0007e80008000810 */
[----:B------:R3:W-:Y:S02]  /*09b0*/  STS [UR16+0x1c], R4 ;  /* 0x00001c04ff007988 */ /* 0x0007e40008000810 */
.L_x_21:
[----:B------:R-:W-:Y:S05]  /*09c0*/  BSYNC B2 ;  /* 0x0000000000027941 */ /* 0x000fea0003800000 */
.L_x_20:
[----:B------:R-:W-:Y:S04]  /*09d0*/  BSSY B3, `(.L_x_22) ;  /* 0x000001a000037945 */ /* 0x000fe80003800000 */
[----:B------:R-:W-:Y:S04]  /*09e0*/  BSSY B2, `(.L_x_23) ;  /* 0x0000015000027945 */ /* 0x000fe80003800000 */
[----:B------:R-:W-:Y:S05]  /*09f0*/  @P2 BRA `(.L_x_24) ;  /* 0x0000000000202947 */ /* 0x000fea0003800000 */
[----:B---3--:R-:W2:Y:S02]  /*0a00*/  LDS R4, [UR16+0x34] ;  /* 0x00003410ff047984 */ /* 0x008ea40008000800 */
[----:B--2---:R-:W-:-:S05]  /*0a10*/  LOP3.LUT R4, R4, 0x38, RZ, 0xb8, !PT ;  /* 0x0000003804047812 */ /* 0x004fca00078eb8ff */
[----:B------:R2:W-:Y:S01]  /*0a20*/  STS [UR16+0x34], R4 ;  /* 0x00003404ff007988 */ /* 0x0005e20008000810 */
[----:B------:R-:W-:Y:S05]  /*0a30*/  @P2 BRA `(.L_x_25) ;  /* 0x0000000000202947 */ /* 0x000fea0003800000 */
[----:B--2---:R-:W2:Y:S01]  /*0a40*/  LDS R4, [UR16+0x8] ;  /* 0x00000810ff047984 */ /* 0x004ea20008000800 */
[----:B------:R-:W-:-:S05]  /*0a50*/  IMAD.MOV.U32 R5, RZ, RZ, 0x780 ;  /* 0x00000780ff057424 */ /* 0x000fca00078e00ff */
[----:B--2---:R-:W-:-:S05]  /*0a60*/  LOP3.LUT R4, R4, 0x500, R5, 0xd8, !PT ;  /* 0x0000050004047812 */ /* 0x004fca00078ed805 */
[----:B------:R2:W-:Y:S02]  /*0a70*/  STS [UR16+0x8], R4 ;  /* 0x00000804ff007988 */ /* 0x0005e40008000810 */
.L_x_24:
[----:B------:R-:W-:Y:S05]  /*0a80*/  @P2 BRA `(.L_x_26) ;  /* 0x0000000000282947 */ /* 0x000fea0003800000 */
[----:B--23--:R-:W2:Y:S02]  /*0a90*/  LDS R4, [UR16+0x8] ;  /* 0x00000810ff047984 */ /* 0x00cea40008000800 */
[----:B--2---:R-:W-:-:S05]  /*0aa0*/  LOP3.LUT R4, R4, 0x1800, RZ, 0xb8, !PT ;  /* 0x0000180004047812 */ /* 0x004fca00078eb8ff */
[----:B------:R3:W-:Y:S02]  /*0ab0*/  STS [UR16+0x8], R4 ;  /* 0x00000804ff007988 */ /* 0x0007e40008000810 */
.L_x_25:
[----:B------:R-:W-:Y:S05]  /*0ac0*/  @P2 BREAK B2 ;  /* 0x0000000000022942 */ /* 0x000fea0003800000 */
[----:B------:R-:W-:Y:S05]  /*0ad0*/  @P2 BRA `(.L_x_27) ;  /* 0x0000000000242947 */ /* 0x000fea0003800000 */
[----:B--23--:R-:W2:Y:S01]  /*0ae0*/  LDS R4, [UR16+0x8] ;  /* 0x00000810ff047984 */ /* 0x00cea20008000800 */
[----:B------:R-:W-:-:S05]  /*0af0*/  IMAD.MOV.U32 R5, RZ, RZ, 0x6000 ;  /* 0x00006000ff057424 */ /* 0x000fca00078e00ff */
[----:B--2---:R-:W-:-:S04]  /*0b00*/  LOP3.LUT R4, R4, 0x6000, R5, 0xd8, !PT ;  /* 0x0000600004047812 */ /* 0x004fc800078ed805 */
[----:B------:R-:W-:-:S05]  /*0b10*/  LOP3.LUT R4, R4, 0x400000, RZ, 0xb8, !PT ;  /* 0x0040000004047812 */ /* 0x000fca00078eb8ff */
[----:B------:R4:W-:Y:S02]  /*0b20*/  STS [UR16+0x8], R4 ;  /* 0x00000804ff007988 */ /* 0x0009e40008000810 */
.L_x_26:
[----:B------:R-:W-:Y:S05]  /*0b30*/  BSYNC B2 ;  /* 0x0000000000027941 */ /* 0x000fea0003800000 */
.L_x_23:
[----:B--234-:R-:W2:Y:S02]  /*0b40*/  @!P2 LDS R4, [UR16+0x8] ;  /* 0x00000810ff04a984 */ /* 0x01cea40008000800 */
[----:B--2---:R-:W-:-:S05]  /*0b50*/  @!P2 LOP3.LUT R4, R4, 0x8000, RZ, 0xb8, !PT ;  /* 0x000080000404a812 */ /* 0x004fca00078eb8ff */
[----:B------:R4:W-:Y:S02]  /*0b60*/  @!P2 STS [UR16+0x8], R4 ;  /* 0x00000804ff00a988 */ /* 0x0009e40008000810 */
.L_x_27:
[----:B------:R-:W-:Y:S05]  /*0b70*/  BSYNC B3 ;  /* 0x0000000000037941 */ /* 0x000fea0003800000 */
.L_x_22:
[----:B------:R-:W-:Y:S05]  /*0b80*/  WARPSYNC.ALL ;  /* 0x0000000000007948 */ /* 0x000fea0003800000 */
[----:B------:R-:W-:-:S04]  /*0b90*/  UIADD3 UR27, UR5, 0x80, URZ ;  /* 0x00000080051b7890 */ /* 0x000fc8000fffe03f */
[----:B------:R-:W-:-:S04]  /*0ba0*/  UIADD3 UR26, UP0, UR27, UR28, URZ ;  /* 0x0000001c1b1a7290 */ /* 0x000fc8000ff1e03f */
[----:B------:R-:W-:Y:S01]  /*0bb0*/  ULEA.HI.X.SX32 UR27, UR27, UR29, 0x1, UP0 ;  /* 0x0000001d1b1b7291 */ /* 0x000fe200080f0e3f */
[----:B------:R-:W-:Y:S11]  /*0bc0*/  @P0 BRA `(.L_x_28) ;  /* 0x0000000000280947 */ /* 0x000ff60003800000 */
[----:B--234-:R-:W2:Y:S01]  /*0bd0*/  S2R R4, SR_LANEID ;  /* 0x0000000000047919 */ /* 0x01cea20000000000 */
[----:B------:R-:W-:Y:S05]  /*0be0*/  WARPSYNC.ALL ;  /* 0x0000000000007948 */ /* 0x000fea0003800000 */
[----:B--2---:R-:W-:-:S05]  /*0bf0*/  IMAD.SHL.U32 R10, R4, 0x4, RZ ;  /* 0x00000004040a7824 */ /* 0x004fca00078e00ff */
[----:B------:R-:W2:Y:S01]  /*0c00*/  LDS R9, [R10+UR16] ;  /* 0x000000100a097984 */ /* 0x000ea20008000800 */
[----:B------:R-:W-:-:S05]  /*0c10*/  IADD3 R4, P1, R10, UR26, RZ ;  /* 0x0000001a0a047c10 */ /* 0x000fca000ff3e0ff */
[----:B------:R-:W-:-:S05]  /*0c20*/  IMAD.X R5, RZ, RZ, UR27, P1 ;  /* 0x0000001bff057e24 */ /* 0x000fca00088e06ff */
[----:B--2---:R2:W3:Y:S01]  /*0c30*/  ATOMG.E.EXCH.STRONG.GPU PT, RZ, [R4], R9 ;  /* 0x0000000904ff73a8 */ /* 0x0044e200041ee100 */
[----:B------:R-:W-:-:S04]  /*0c40*/  DEPBAR {5,4,3,2,1,0} ;  /* 0x0000003f0000791a */ /* 0x000fc80000000000 */
[----:B------:R2:W-:Y:S01]  /*0c50*/  UTMACCTL.IV [UR26] ;  /* 0x000000001a0079b9 */ /* 0x0005e20008000000 */
[----:B------:R-:W-:Y:S01]  /*0c60*/  NOP ;  /* 0x0000000000007918 */ /* 0x000fe20000000000 */
.L_x_28:
[----:B------:R-:W-:Y:S05]  /*0c70*/  @P0 BRA `(.L_x_29) ;  /* 0x00000000000c0947 */ /* 0x000fea0003800000 */
[----:B------:R0:W-:Y:S01]  /*0c80*/  UTMACMDFLUSH ;  /* 0x00000000000079b7 */ /* 0x0001e20000000000 */
[----:B------:R-:W-:Y:S05]  /*0c90*/  @P0 BRA `(.L_x_29) ;  /* 0x0000000000040947 */ /* 0x000fea0003800000 */
[----:B------:R-:W-:-:S04]  /*0ca0*/  DEPBAR.LE SB0, 0x0 ;  /* 0x000080000000791a */ /* 0x000fc80000000000 */
.L_x_29:
[----:B------:R-:W-:Y:S05]  /*0cb0*/  WARPSYNC.ALL ;  /* 0x0000000000007948 */ /* 0x000fea0003800000 */
[----:B---3--:R-:W-:Y:S06]  /*0cc0*/  BAR.SYNC.DEFER_BLOCKING 0x0 ;  /* 0x0000000000007b1d */ /* 0x008fec0000010000 */
[----:B------:R-:W-:Y:S02]  /*0cd0*/  BSSY B3, `(.L_x_30) ;  /* 0x000000b000037945 */ /* 0x000fe40003800000 */
[----:B------:R-:W-:Y:S06]  /*0ce0*/  BAR.SYNC.DEFER_BLOCKING 0x0 ;  /* 0x0000000000007b1d */ /* 0x000fec0000010000 */
[----:B------:R3:W-:Y:S01]  /*0cf0*/  @!P0 STS [R8], RZ ;  /* 0x000000ff08008388 */ /* 0x0007e20000000800 */
[----:B------:R-:W-:Y:S01]  /*0d00*/  NOP ;  /* 0x0000000000007918 */ /* 0x000fe20000000000 */
[----:B------:R-:W-:Y:S05]  /*0d10*/  @P2 BRA `(.L_x_31) ;  /* 0x0000000000182947 */ /* 0x000fea0003800000 */
[----:B--2-4-:R-:W2:Y:S01]  /*0d20*/  LDS R4, [UR16+0x8] ;  /* 0x00000810ff047984 */ /* 0x014ea20008000800 */
[----:B---3-5:R-:W3:Y:S01]  /*0d30*/  LDC.64 R8, c[0x0][0x220] ;  /* 0x00008800ff087b82 */ /* 0x028ee20000000a00 */
[----:B------:R-:W-:Y:S02]  /*0d40*/  IMAD.MOV.U32 R5, RZ, RZ, 0x70 ;  /* 0x00000070ff057424 */ /* 0x000fe400078e00ff */
[----:B---3--:R3:W-:Y:S03]  /*0d50*/  STS.64 [UR16], R8 ;  /* 0x00000008ff007988 */ /* 0x0087e60008000a10 */
[----:B--2---:R-:W-:-:S05]  /*0d60*/  LOP3.LUT R4, R4, 0x10, R5, 0xd8, !PT ;  /* 0x0000001004047812 */ /* 0x004fca00078ed805 */
[----:B------:R3:W-:Y:S02]  /*0d70*/  STS [UR16+0x8], R4 ;  /* 0x00000804ff007988 */ /* 0x0007e40008000810 */
.L_x_31:
[----:B--2---:R-:W-:Y:S05]  /*0d80*/  BSYNC B3 ;  /* 0x0000000000037941 */ /* 0x004fea0003800000 */
.L_x_30:
[----:B------:R-:W-:Y:S04]  /*0d90*/  BSSY B4, `(.L_x_32) ;  /* 0x0000011000047945 */ /* 0x000fe80003800000 */
[----:B------:R-:W-:Y:S04]  /*0da0*/  BSSY B3, `(.L_x_33) ;  /* 0x000000e000037945 */ /* 0x000fe80003800000 */
[----:B------:R-:W-:Y:S05]  /*0db0*/  @P2 BRA `(.L_x_34) ;  /* 0x0000000000242947 */ /* 0x000fea0003800000 */
[----:B---34-:R-:W2:Y:S01]  /*0dc0*/  LDS R4, [UR16+0x34] ;  /* 0x00003410ff047984 */ /* 0x018ea20008000800 */
[----:B------:R-:W-:-:S05]  /*0dd0*/  IMAD.MOV.U32 R5, RZ, RZ, 0x3f000000 ;  /* 0x3f000000ff057424 */ /* 0x000fca00078e00ff */
[----:B--2---:R-:W-:-:S05]  /*0de0*/  LOP3.LUT R4, R4, 0xff000000, R5, 0xb8, !PT ;  /* 0xff00000004047812 */ /* 0x004fca00078eb805 */
[----:B------:R2:W-:Y:S01]  /*0df0*/  STS [UR16+0x34], R4 ;  /* 0x00003404ff007988 */ /* 0x0005e20008000810 */
[----:B------:R-:W-:Y:S05]  /*0e00*/  @P2 BRA `(.L_x_35) ;  /* 0x00000000001c2947 */ /* 0x000fea0003800000 */
[----:B--2---:R-:W2:Y:S01]  /*0e10*/  LDS R4, [UR16+0x38] ;  /* 0x00003810ff047984 */ /* 0x004ea20008000800 */
[----:B------:R-:W-:-:S05]  /*0e20*/  IMAD.MOV.U32 R5, RZ, RZ, 0x3f ;  /* 0x0000003fff057424 */ /* 0x000fca00078e00ff */
[----:B--2---:R-:W-:-:S05]  /*0e30*/  LOP3.LUT R4, R4, 0xff, R5, 0xb8, !PT ;  /* 0x000000ff04047812 */ /* 0x004fca00078eb805 */
[----:B------:R2:W-:Y:S02]  /*0e40*/  STS [UR16+0x38], R4 ;  /* 0x00003804ff007988 */ /* 0x0005e40008000810 */
.L_x_34:
[----:B------:R-:W-:Y:S05]  /*0e50*/  @P2 BREAK B3 ;  /* 0x0000000000032942 */ /* 0x000fea0003800000 */
[----:B------:R-:W-:Y:S05]  /*0e60*/  @P2 BRA `(.L_x_36) ;  /* 0x00000000000c2947 */ /* 0x000fea0003800000 */
[----:B------:R1:W-:Y:S02]  /*0e70*/  STS [UR16+0x20], R3 ;  /* 0x00002003ff007988 */ /* 0x0003e40008000810 */
.L_x_35:
[----:B------:R-:W-:Y:S05]  /*0e80*/  BSYNC B3 ;  /* 0x0000000000037941 */ /* 0x000fea0003800000 */
.L_x_33:
[----:B------:R1:W-:Y:S02]  /*0e90*/  @!P2 STS [UR16+0x24], R2 ;  /* 0x00002402ff00a988 */ /* 0x0003e40008000810 */
.L_x_36:
[----:B------:R-:W-:Y:S05]  /*0ea0*/  BSYNC B4 ;  /* 0x0000000000047941 */ /* 0x000fea0003800000 */
.L_x_32:
[----:B------:R-:W-:Y:S05]  /*0eb0*/  WARPSYNC.ALL ;  /* 0x0000000000007948 */ /* 0x000fea0003800000 */
[----:B------:R-:W-:Y:S04]  /*0ec0*/  BSSY B4, `(.L_x_37) ;  /* 0x000000e000047945 */ /* 0x000fe80003800000 */
[----:B------:R-:W-:Y:S05]  /*0ed0*/  @P2 BRA `(.L_x_38) ;  /* 0x0000000000302947 */ /* 0x000fea0003800000 */
[----:B-1----:R-:W1:Y:S01]  /*0ee0*/  LDS R3, [UR16+0x34] ;  /* 0x00003410ff037984 */ /* 0x002e620008000800 */
[----:B--234-:R-:W2:Y:S03]  /*0ef0*/  LDC.64 R4, c[0x0][0x248] ;  /* 0x00009200ff047b82 */ /* 0x01cea60000000a00 */
        /* <DEDUP_REMOVED lines=10> */
.L_x_38:
[----:B------:R-:W-:Y:S05]  /*0fa0*/  BSYNC B4 ;  /* 0x0000000000047941 */ /* 0x000fea0003800000 */
.L_x_37:
[----:B------:R-:W-:Y:S04]  /*0fb0*/  BSSY B4, `(.L_x_39) ;  /* 0x000001a000047945 */ /* 0x000fe80003800000 */
[----:B------:R-:W-:Y:S04]  /*0fc0*/  BSSY B5, `(.L_x_40) ;  /* 0x0000015000057945 */ /* 0x000fe80003800000 */
[----:B------:R-:W-:Y:S05]  /*0fd0*/  @P2 BRA `(.L_x_41) ;  /* 0x0000000000202947 */ /* 0x000fea0003800000 */
[----:B-12---:R-:W1:Y:S02]  /*0fe0*/  LDS R2, [UR16+0x34] ;  /* 0x00003410ff027984 */ /* 0x006e640008000800 */
[----:B-1----:R-:W-:-:S05]  /*0ff0*/  LOP3.LUT R2, R2, 0x38, RZ, 0xb8, !PT ;  /* 0x0000003802027812 */ /* 0x002fca00078eb8ff */
[----:B------:R1:W-:Y:S01]  /*1000*/  STS [UR16+0x34], R2 ;  /* 0x00003402ff007988 */ /* 0x0003e20008000810 */
[----:B------:R-:W-:Y:S05]  /*1010*/  @P2 BRA `(.L_x_42) ;  /* 0x0000000000202947 */ /* 0x000fea0003800000 */
[----:B-1----:R-:W1:Y:S01]  /*1020*/  LDS R2, [UR16+0x8] ;  /* 0x00000810ff027984 */ /* 0x002e620008000800 */
[----:B------:R-:W-:-:S05]  /*1030*/  IMAD.MOV.U32 R3, RZ, RZ, 0x780 ;  /* 0x00000780ff037424 */ /* 0x000fca00078e00ff */
[----:B-1----:R-:W-:-:S05]  /*1040*/  LOP3.LUT R2, R2, 0x500, R3, 0xd8, !PT ;  /* 0x0000050002027812 */ /* 0x002fca00078ed803 */
[----:B------:R1:W-:Y:S02]  /*1050*/  STS [UR16+0x8], R2 ;  /* 0x00000802ff007988 */ /* 0x0003e40008000810 */
.L_x_41:
[----:B------:R-:W-:Y:S05]  /*1060*/  @P2 BRA `(.L_x_43) ;  /* 0x0000000000282947 */ /* 0x000fea0003800000 */
[----:B-12---:R-:W1:Y:S02]  /*1070*/  LDS R2, [UR16+0x8] ;  /* 0x00000810ff027984 */ /* 0x006e640008000800 */
[----:B-1----:R-:W-:-:S05]  /*1080*/  LOP3.LUT R2, R2, 0x1800, RZ, 0xb8, !PT ;  /* 0x0000180002027812 */ /* 0x002fca00078eb8ff */
[----:B------:R2:W-:Y:S02]  /*1090*/  STS [UR16+0x8], R2 ;  /* 0x00000802ff007988 */ /* 0x0005e40008000810 */
.L_x_42:
[----:B------:R-:W-:Y:S05]  /*10a0*/  @P2 BREAK B5 ;  /* 0x0000000000052942 */ /* 0x000fea0003800000 */
[----:B------:R-:W-:Y:S05]  /*10b0*/  @P2 BRA `(.L_x_44) ;  /* 0x0000000000242947 */ /* 0x000fea0003800000 */
[----:B-12---:R-:W1:Y:S01]  /*10c0*/  LDS R2, [UR16+0x8] ;  /* 0x00000810ff027984 */ /* 0x006e620008000800 */
[----:B------:R-:W-:-:S05]  /*10d0*/  IMAD.MOV.U32 R3, RZ, RZ, 0x6000 ;  /* 0x00006000ff037424 */ /* 0x000fca00078e00ff */
[----:B-1----:R-:W-:-:S04]  /*10e0*/  LOP3.LUT R2, R2, 0x6000, R3, 0xd8, !PT ;  /* 0x0000600002027812 */ /* 0x002fc800078ed803 */
[----:B------:R-:W-:-:S05]  /*10f0*/  LOP3.LUT R2, R2, 0x400000, RZ, 0xb8, !PT ;  /* 0x0040000002027812 */ /* 0x000fca00078eb8ff */
[----:B------:R1:W-:Y:S02]  /*1100*/  STS [UR16+0x8], R2 ;  /* 0x00000802ff007988 */ /* 0x0003e40008000810 */
.L_x_43:
[----:B------:R-:W-:Y:S05]  /*1110*/  BSYNC B5 ;  /* 0x0000000000057941 */ /* 0x000fea0003800000 */
.L_x_40:
[----:B-12---:R-:W1:Y:S02]  /*1120*/  @!P2 LDS R2, [UR16+0x8] ;  /* 0x00000810ff02a984 */ /* 0x006e640008000800 */
[----:B-1----:R-:W-:-:S05]  /*1130*/  @!P2 LOP3.LUT R2, R2, 0x8000, RZ, 0xb8, !PT ;  /* 0x000080000202a812 */ /* 0x002fca00078eb8ff */
[----:B------:R1:W-:Y:S02]  /*1140*/  @!P2 STS [UR16+0x8], R2 ;  /* 0x00000802ff00a988 */ /* 0x0003e40008000810 */
.L_x_44:
[----:B------:R-:W-:Y:S05]  /*1150*/  BSYNC B4 ;  /* 0x0000000000047941 */ /* 0x000fea0003800000 */
.L_x_39:
[----:B------:R-:W-:Y:S05]  /*1160*/  WARPSYNC.ALL ;  /* 0x0000000000007948 */ /* 0x000fea0003800000 */
[----:B------:R-:W-:-:S04]  /*1170*/  UIADD3 UR5, UR5, 0x100, URZ ;  /* 0x0000010005057890 */ /* 0x000fc8000fffe03f */
[----:B------:R-:W-:-:S04]  /*1180*/  UIADD3 UR28, UP0, UR5, UR28, URZ ;  /* 0x0000001c051c7290 */ /* 0x000fc8000ff1e03f */
[----:B------:R-:W-:Y:S01]  /*1190*/  ULEA.HI.X.SX32 UR29, UR5, UR29, 0x1, UP0 ;  /* 0x0000001d051d7291 */ /* 0x000fe200080f0e3f */
[----:B------:R-:W-:Y:S11]  /*11a0*/  @P0 BRA `(.L_x_45) ;  /* 0x0000000000280947 */ /* 0x000ff60003800000 */
[----:B-12---:R-:W3:Y:S01]  /*11b0*/  S2R R2, SR_LANEID ;  /* 0x0000000000027919 */ /* 0x006ee20000000000 */
[----:B------:R-:W-:Y:S05]  /*11c0*/  WARPSYNC.ALL ;  /* 0x0000000000007948 */ /* 0x000fea0003800000 */
[----:B---34-:R-:W-:-:S05]  /*11d0*/  IMAD.SHL.U32 R4, R2, 0x4, RZ ;  /* 0x0000000402047824 */ /* 0x018fca00078e00ff */
[----:B------:R-:W1:Y:S01]  /*11e0*/  LDS R5, [R4+UR16] ;  /* 0x0000001004057984 */ /* 0x000e620008000800 */
[----:B------:R-:W-:-:S05]  /*11f0*/  IADD3 R2, P1, R4, UR28, RZ ;  /* 0x0000001c04027c10 */ /* 0x000fca000ff3e0ff */
[----:B------:R-:W-:-:S05]  /*1200*/  IMAD.X R3, RZ, RZ, UR29, P1 ;  /* 0x0000001dff037e24 */ /* 0x000fca00088e06ff */
[----:B-1----:R1:W2:Y:S01]  /*1210*/  ATOMG.E.EXCH.STRONG.GPU PT, RZ, [R2], R5 ;  /* 0x0000000502ff73a8 */ /* 0x0022a200041ee100 */
[----:B------:R-:W-:-:S04]  /*1220*/  DEPBAR {5,4,3,2,1,0} ;  /* 0x0000003f0000791a */ /* 0x000fc80000000000 */
[----:B------:R1:W-:Y:S01]  /*1230*/  UTMACCTL.IV [UR28] ;  /* 0x000000001c0079b9 */ /* 0x0003e20008000000 */
[----:B------:R-:W-:Y:S01]  /*1240*/  NOP ;  /* 0x0000000000007918 */ /* 0x000fe20000000000 */
.L_x_45:
[----:B------:R-:W-:Y:S05]  /*1250*/  @P0 BRA `(.L_x_46) ;  /* 0x00000000000c0947 */ /* 0x000fea0003800000 */
[----:B------:R0:W-:Y:S01]  /*1260*/  UTMACMDFLUSH ;  /* 0x00000000000079b7 */ /* 0x0001e20000000000 */
[----:B------:R-:W-:Y:S05]  /*1270*/  @P0 BRA `(.L_x_46) ;  /* 0x0000000000040947 */ /* 0x000fea0003800000 */
[----:B------:R-:W-:-:S04]  /*1280*/  DEPBAR.LE SB0, 0x0 ;  /* 0x000080000000791a */ /* 0x000fc80000000000 */
.L_x_46:
[----:B------:R-:W-:Y:S05]  /*1290*/  WARPSYNC.ALL ;  /* 0x0000000000007948 */ /* 0x000fea0003800000 */
[----:B--2---:R-:W-:Y:S01]  /*12a0*/  BAR.SYNC.DEFER_BLOCKING 0x0 ;  /* 0x0000000000007b1d */ /* 0x004fe20000010000 */
[----:B------:R-:W-:Y:S01]  /*12b0*/  ISETP.GE.AND P0, PT, R7, 0x1, PT ;  /* 0x000000010700780c */ /* 0x000fe20003f06270 */
[----:B------:R-:W-:Y:S01]  /*12c0*/  USHF.L.U32 UR15, UR25, 0x6, URZ ;  /* 0x00000006190f7899 */ /* 0x000fe2000800063f */
[----:B------:R-:W-:Y:S02]  /*12d0*/  CS2R R24, SRZ ;  /* 0x0000000000187805 */ /* 0x000fe4000001ff00 */
[----:B------:R-:W-:-:S02]  /*12e0*/  CS2R R26, SRZ ;  /* 0x00000000001a7805 */ /* 0x000fc4000001ff00 */
[----:B------:R-:W-:Y:S01]  /*12f0*/  CS2R R28, SRZ ;  /* 0x00000000001c7805 */ /* 0x000fe2000001ff00 */
[----:B------:R-:W-:Y:S01]  /*1300*/  VOTEU.ALL UP0, P2 ;  /* 0x00000000003f7886 */ /* 0x000fe20001000000 */
[----:B------:R-:W-:Y:S01]  /*1310*/  UMOV UR6, 0x1 ;  /* 0x0000000100067882 */ /* 0x000fe20000000000 */
[----:B------:R-:W-:Y:S01]  /*1320*/  VOTEU.ALL UP1, P2 ;  /* 0x00000000003f7886 */ /* 0x000fe20001020000 */
[----:B------:R-:W-:Y:S01]  /*1330*/  VOTEU.ALL UP2, P2 ;  /* 0x00000000003f7886 */ /* 0x000fe20001040000 */
[----:B------:R-:W-:Y:S01]  /*1340*/  CS2R R30, SRZ ;  /* 0x00000000001e7805 */ /* 0x000fe2000001ff00 */
[----:B------:R-:W-:-:S04]  /*1350*/  @!UP0 UIADD3 UR8, -UR6, 0x100000, URZ ;  /* 0x0010000006088890 */ /* 0x000fc8000fffe13f */
[----:B------:R-:W-:Y:S02]  /*1360*/  @!UP0 USHF.L.U32 UR9, UR8, 0xb, URZ ;  /* 0x0000000b08098899 */ /* 0x000fe4000800063f */
[----:B------:R-:W-:Y:S01]  /*1370*/  @!UP0 USHF.L.U32 UR8, UR8, 0x1, URZ ;  /* 0x0000000108088899 */ /* 0x000fe2000800063f */
        /* <DEDUP_REMOVED lines=9> */
[----:B------:R-:W-:Y:S01]  /*1410*/  VOTEU.ALL UP0, P2 ;  /* 0x00000000003f7886 */ /* 0x000fe20001000000 */
[----:B------:R-:W-:Y:S01]  /*1420*/  CS2R R38, SRZ ;  /* 0x0000000000267805 */ /* 0x000fe2000001ff00 */
[----:B------:R-:W2:Y:S03]  /*1430*/  FENCE.VIEW.ASYNC.S ;  /* 0x00000000000073c6 */ /* 0x000ea60000000000 */
[----:B--2---:R-:W2:Y:S02]  /*1440*/  @!UP0 SYNCS.EXCH.64 URZ, [UR16+0xc000], UR8 ;  /* 0x00c00008103f85b2 */ /* 0x004ea40008000100 */
[----:B--2---:R-:W-:Y:S06]  /*1450*/  BAR.SYNC.DEFER_BLOCKING 0x0 ;  /* 0x0000000000007b1d */ /* 0x004fec0000010000 */
[----:B------:R2:W4:Y:S02]  /*1460*/  @!UP1 SYNCS.EXCH.64 URZ, [UR16+0xc008], UR10 ;  /* 0x00c0080a103f95b2 */ /* 0x0005240008000100 */
[----:B----4-:R-:W-:Y:S01]  /*1470*/  BAR.SYNC.DEFER_BLOCKING 0x0 ;  /* 0x0000000000007b1d */ /* 0x010fe20000010000 */
[----:B--2---:R-:W-:-:S05]  /*1480*/  USHF.L.U32 UR11, UR36, 0x6, URZ ;  /* 0x00000006240b7899 */ /* 0x004fca000800063f */
[----:B------:R2:W4:Y:S01]  /*1490*/  @!UP2 SYNCS.EXCH.64 URZ, [UR16+0xc010], UR6 ;  /* 0x00c01006103fa5b2 */ /* 0x0005220008000100 */
[----:B------:R-:W-:Y:S06]  /*14a0*/  @!P0 BRA `(.L_x_47) ;  /* 0x0000000400348947 */ /* 0x000fec0003800000 */
[----:B---3--:R-:W3:Y:S01]  /*14b0*/  LDC R4, c[0x0][0x230] ;  /* 0x00008c00ff047b82 */ /* 0x008ee20000000800 */
[----:B-1----:R-:W-:Y:S02]  /*14c0*/  SHF.R.U32.HI R2, RZ, 0x5, R0 ;  /* 0x00000005ff027819 */ /* 0x002fe40000011600 */
[----:B------:R-:W-:Y:S02]  /*14d0*/  CS2R R24, SRZ ;  /* 0x0000000000187805 */ /* 0x000fe4000001ff00 */
[----:B------:R-:W-:Y:S02]  /*14e0*/  CS2R R26, SRZ ;  /* 0x00000000001a7805 */ /* 0x000fe4000001ff00 */
[----:B------:R-:W-:Y:S02]  /*14f0*/  CS2R R28, SRZ ;  /* 0x00000000001c7805 */ /* 0x000fe4000001ff00 */
[----:B------:R-:W-:Y:S02]  /*1500*/  R2UR UR18, R2 ;  /* 0x00000000021272ca */ /* 0x000fe400000e0000 */
[----:B------:R-:W-:-:S02]  /*1510*/  CS2R R30, SRZ ;  /* 0x00000000001e7805 */ /* 0x000fc4000001ff00 */
[----:B------:R-:W-:Y:S02]  /*1520*/  CS2R R32, SRZ ;  /* 0x0000000000207805 */ /* 0x000fe4000001ff00 */
[----:B------:R-:W-:Y:S02]  /*1530*/  CS2R R34, SRZ ;  /* 0x0000000000227805 */ /* 0x000fe4000001ff00 */
[----:B------:R-:W-:Y:S02]  /*1540*/  CS2R R36, SRZ ;  /* 0x0000000000247805 */ /* 0x000fe4000001ff00 */
[----:B------:R-:W-:Y:S01]  /*1550*/  CS2R R38, SRZ ;  /* 0x0000000000267805 */ /* 0x000fe2000001ff00 */
[----:B------:R-:W-:Y:S01]  /*1560*/  UMOV UR5, URZ ;  /* 0x0000003f00057c82 */ /* 0x000fe20008000000 */
[----:B------:R-:W-:-:S05]  /*1570*/  UMOV UR10, URZ ;  /* 0x0000003f000a7c82 */ /* 0x000fca0008000000 */
.L_x_49:
[----:B----4-:R-:W-:Y:S01]  /*1580*/  BAR.SYNC.DEFER_BLOCKING 0x0 ;  /* 0x0000000000007b1d */ /* 0x010fe20000010000 */
[----:B------:R-:W-:Y:S01]  /*1590*/  ULEA UR32, UR5, UR16, 0x3 ;  /* 0x0000001005207291 */ /* 0x000fe2000f8e183f */
[----:B------:R-:W-:Y:S01]  /*15a0*/  @!P2 IMAD.MOV.U32 R3, RZ, RZ, 0x4000 ;  /* 0x00004000ff03a424 */ /* 0x000fe200078e00ff */
[----:B------:R-:W-:Y:S01]  /*15b0*/  ELECT P1, URZ, PT ;  /* 0x00000000003f782f */ /* 0x000fe20003820000 */
[----:B------:R-:W-:Y:S01]  /*15c0*/  IMAD.U32 R2, RZ, RZ, UR4 ;  /* 0x00000004ff027e24 */ /* 0x000fe2000f8e00ff */
[----:B------:R-:W-:Y:S02]  /*15d0*/  ULEA UR8, UR5, UR16, 0xd ;  /* 0x0000001005087291 */ /* 0x000fe4000f8e683f */
[----:B------:R-:W-:Y:S02]  /*15e0*/  ISETP.LT.U32.AND P1, PT, R6, 0x20, P1 ;  /* 0x000000200600780c */ /* 0x000fe40000f21070 */
[----:B------:R-:W-:Y:S02]  /*15f0*/  ELECT P0, URZ, PT ;  /* 0x00000000003f782f */ /* 0x000fe40003800000 */
[----:B------:R-:W-:Y:S01]  /*1600*/  SHF.L.U32 R2, R2, 0x1f, RZ ;  /* 0x0000001f02027819 */ /* 0x000fe200000006ff */
[----:B------:R-:W-:Y:S01]  /*1610*/  UIADD3 UR12, UR8, 0x6000, URZ ;  /* 0x00006000080c7890 */ /* 0x000fe2000fffe03f */
[----:B------:R-:W-:Y:S01]  /*1620*/  ISETP.LT.U32.AND P0, PT, R6, 0x20, P0 ;  /* 0x000000200600780c */ /* 0x000fe20000701070 */
[----:B------:R-:W-:Y:S01]  /*1630*/  UMOV UR14, UR10 ;  /* 0x0000000a000e7c82 */ /* 0x000fe20008000000 */
[----:B------:R-:W-:-:S02]  /*1640*/  USHF.L.U32 UR17, UR18, 0x6, URZ ;  /* 0x0000000612117899 */ /* 0x000fc4000800063f */
[----:B------:R-:W-:Y:S02]  /*1650*/  USHF.R.U32.HI UR20, URZ, 0x4, UR8 ;  /* 0x000000043f147899 */ /* 0x000fe40008011608 */
[----:B------:R-:W-:Y:S01]  /*1660*/  ULOP3.LUT UR17, UR17, 0x100, URZ, 0xc0, !UPT ;  /* 0x0000010011117892 */ /* 0x000fe2000f8ec03f */
[----:B------:R-:W-:Y:S01]  /*1670*/  VOTEU.ANY UP0, P1 ;  /* 0x00000000003f7886 */ /* 0x000fe20000800100 */
[----:B------:R-:W-:Y:S02]  /*1680*/  VOTEU.ANY UP2, P1 ;  /* 0x00000000003f7886 */ /* 0x000fe40000840100 */
[----:B------:R-:W-:Y:S01]  /*1690*/  ULEA.HI UR17, UR12, UR17, URZ, 0x1c ;  /* 0x000000110c117291 */ /* 0x000fe2000f8fe03f */
[----:B------:R1:W-:Y:S01]  /*16a0*/  @!P2 SYNCS.ARRIVE.TRANS64 RZ, [UR32+0xc000], R3 ;  /* 0x00c00003ffffa9a7 */ /* 0x0003e20008000020 */
[----:B------:R4:W-:Y:S06]  /*16b0*/  MEMBAR.ALL.CTA ;  /* 0x0000000000007992 */ /* 0x0009ec0000008000 */
[----:B----4-:R-:W4:Y:S01]  /*16c0*/  FENCE.VIEW.ASYNC.S ;  /* 0x00000000000073c6 */ /* 0x010f220000000000 */
[----:B------:R-:W-:Y:S01]  /*16d0*/  @UP0 UIADD3 UR9, UR32, 0xc000, URZ ;  /* 0x0000c00020090890 */ /* 0x000fe2000fffe03f */
[----:B--2---:R-:W-:Y:S01]  /*16e0*/  @UP0 UMOV UR6, UR24 ;  /* 0x0000001800060c82 */ /* 0x004fe20008000000 */
[----:B------:R-:W-:Y:S01]  /*16f0*/  @UP0 UMOV UR7, UR19 ;  /* 0x0000001300070c82 */ /* 0x000fe20008000000 */
[----:B----4-:R-:W-:Y:S01]  /*1700*/  VOTEU.ANY UP1, P0 ;  /* 0x00000000003f7886 */ /* 0x010fe20000020100 */
[----:B------:R-:W-:Y:S01]  /*1710*/  VOTEU.ANY UP3, P0 ;  /* 0x00000000003f7886 */ /* 0x000fe20000060100 */
[----:B------:R-:W-:-:S02]  /*1720*/  USGXT.U32 UR20, UR20, 0xe ;  /* 0x0000000e1414789a */ /* 0x000fc40008000000 */
[----:B------:R-:W-:Y:S02]  /*1730*/  ULOP3.LUT UR22, UR17, 0x3fff, URZ, 0xc0, !UPT ;  /* 0x00003fff11167892 */ /* 0x000fe4000f8ec03f */
[----:B------:R-:W-:Y:S01]  /*1740*/  @UP1 UIADD3 UR13, UR32, 0xc000, URZ ;  /* 0x0000c000200d1890 */ /* 0x000fe2000fffe03f */
[----:B------:R-:W-:Y:S01]  /*1750*/  @UP1 UMOV UR30, UR26 ;  /* 0x0000001a001e1c82 */ /* 0x000fe20008000000 */
[----:B------:R-:W-:Y:S01]  /*1760*/  @UP1 UMOV UR31, UR27 ;  /* 0x0000001b001f1c82 */ /* 0x000fe20008000000 */
[----:B------:R-:W-:Y:S01]  /*1770*/  UMOV UR21, 0x40000040 ;  /* 0x4000004000157882 */ /* 0x000fe20000000000 */
[----:B------:R-:W-:Y:S01]  /*1780*/  UMOV UR23, 0x40000040 ;  /* 0x4000004000177882 */ /* 0x000fe20000000000 */
[----:B------:R-:W-:Y:S06]  /*1790*/  BAR.SYNC.DEFER_BLOCKING 0x0 ;  /* 0x0000000000007b1d */ /* 0x000fec0000010000 */
[----:B------:R1:W-:Y:S02]  /*17a0*/  @UP2 UTMALDG.2D [UR8], [UR6] ;  /* 0x00000008060025b4 */ /* 0x0003e40008008000 */
[----:B------:R-:W-:Y:S06]  /*17b0*/  BAR.SYNC.DEFER_BLOCKING 0x0 ;  /* 0x0000000000007b1d */ /* 0x000fec0000010000 */
[----:B------:R1:W-:Y:S02]  /*17c0*/  @UP3 UTMALDG.2D [UR12], [UR30] ;  /* 0x0000000c1e0035b4 */ /* 0x0003e40008008000 */
[----:B------:R-:W-:Y:S06]  /*17d0*/  BAR.SYNC.DEFER_BLOCKING 0x0 ;  /* 0x0000000000007b1d */ /* 0x000fec0000010000 */
[----:B------:R-:W2:Y:S02]  /*17e0*/  SYNCS.PHASECHK.TRANS64.TRYWAIT P0, [UR32+0xc000], R2 ;  /* 0x00c00002ff0075a7 */ /* 0x000ea40008000160 */
[----:B-12---:R-:W-:Y:S05]  /*17f0*/  @!P0 BRA `(.L_x_48) ;  /* 0x0000000400188947 */ /* 0x006fea0003800000 */
.L_x_50:
[----:B------:R-:W-:Y:S02]  /*1800*/  WARPGROUP.DEPBAR.LE gsb0, 0x0 ;  /* 0x00008000000079c5 */ /* 0x000fe40000010000 */
[----:B------:R-:W-:Y:S01]  /*1810*/  WARPGROUP.ARRIVE ;  /* 0x00000000000079c5 */ /* 0x000fe20000000000 */
[----:B------:R-:W-:Y:S01]  /*1820*/  UMOV UR6, URZ ;  /* 0x0000003f00067c82 */ /* 0x000fe20008000000 */
[----:B------:R-:W-:Y:S01]  /*1830*/  UMOV UR7, URZ ;  /* 0x0000003f00077c82 */ /* 0x000fe20008000000 */
[----:B------:R-:W-:Y:S02]  /*1840*/  UIADD3 UR10, UR10, 0x40, URZ ;  /* 0x000000400a0a7890 */ /* 0x000fe4000fffe03f */
[----:B------:R-:W-:Y:S01]  /*1850*/  UIADD3 UR5, UR5, 0x1, URZ ;  /* 0x0000000105057890 */ /* 0x000fe2000fffe03f */
[----:B------:R-:W-:Y:S01]  /*1860*/  HGMMA.64x32x16.F32.BF16 R24, gdesc[UR20], R24 ;  /* 0x00600000141879f0 */ /* 0x000fe20008701818 */
[----:B------:R-:W-:Y:S02]  /*1870*/  UIADD3 UR20, UP0, UR20, 0x2, URZ ;  /* 0x0000000214147890 */ /* 0x000fe4000ff1e03f */
[----:B------:R-:W-:Y:S01]  /*1880*/  UIADD3 UR22, UP1, UR22, 0x2, URZ ;  /* 0x0000000216167890 */ /* 0x000fe2000ff3e03f */
[----:B---3--:R-:W-:Y:S01]  /*1890*/  ISETP.LE.AND P0, PT, R4, UR10, PT ;  /* 0x0000000a04007c0c */ /* 0x008fe2000bf03270 */
[----:B------:R-:W-:-:S02]  /*18a0*/  UIADD3.X UR21, UR6, 0x40000040, URZ, UP0, !UPT ;  /* 0x4000004006157890 */ /* 0x000fc400087fe43f */
[----:B------:R-:W-:Y:S02]  /*18b0*/  UIADD3.X UR23, UR7, 0x40000040, URZ, UP1, !UPT ;  /* 0x4000004007177890 */ /* 0x000fe40008ffe43f */
[----:B------:R-:W-:Y:S02]  /*18c0*/  UIADD3.64 UR32, UR20, 0x2, URZ ;  /* 0x0000000214207897 */ /* 0x000fe4000fffe03f */
[----:B------:R-:W-:Y:S02]  /*18d0*/  UIADD3.64 UR34, UR22, 0x2, URZ ;  /* 0x0000000216227897 */ /* 0x000fe4000fffe03f */
[----:B------:R-:W-:-:S04]  /*18e0*/  UISETP.NE.U32.AND UP0, UPT, UR5, 0x3, UPT ;  /* 0x000000030500788c */ /* 0x000fc8000bf05070 */
[----:B------:R-:W-:Y:S02]  /*18f0*/  USEL UR6, URZ, 0x1, UP0 ;  /* 0x000000013f067887 */ /* 0x000fe40008000000 */
[----:B------:R-:W-:Y:S02]  /*1900*/  USEL UR5, UR5, URZ, UP0 ;  /* 0x0000003f05057287 */ /* 0x000fe40008000000 */
[----:B------:R-:W-:Y:S01]  /*1910*/  ULOP3.LUT UR4, UR4, UR6, URZ, 0x3c, !UPT ;  /* 0x0000000604047292 */ /* 0x000fe2000f8e3c3f */
[----:B------:R-:W-:Y:S01]  /*1920*/  HGMMA.64x32x16.F32.BF16 R24, gdesc[UR20], R24 ;  /* 0x00600000141879f0 */ /* 0x000fe20008701818 */
[----:B------:R-:W-:Y:S02]  /*1930*/  UIADD3.64 UR20, UR20, 0x4, URZ ;  /* 0x0000000414147897 */ /* 0x000fe4000fffe03f */
[----:B------:R-:W-:Y:S01]  /*1940*/  UIADD3.64 UR22, UR22, 0x4, URZ ;  /* 0x0000000416167897 */ /* 0x000fe2000fffe03f */
[----:B------:R-:W-:Y:S08]  /*1950*/  HGMMA.64x32x16.F32.BF16 R24, gdesc[UR32], R24 ;  /* 0x00600000201879f0 */ /* 0x000ff00008701818 */
[----:B------:R-:W-:Y:S01]  /*1960*/  HGMMA.64x32x16.F32.BF16 R24, gdesc[UR20], R24, gsb0 ;  /* 0x00600000141879f0 */ /* 0x000fe20008001818 */
[----:B------:R-:W-:Y:S05]  /*1970*/  @!P0 BRA `(.L_x_49) ;  /* 0xfffffffc00008947 */ /* 0x000fea000383ffff */
.L_x_47:
[----:B------:R-:W-:Y:S02]  /*1980*/  WARPGROUP.DEPBAR.LE gsb0, 0x0 ;  /* 0x00008000000079c5 */ /* 0x000fe40000010000 */
[----:B----4-:R-:W-:Y:S01]  /*1990*/  BAR.SYNC.DEFER_BLOCKING 0x0 ;  /* 0x0000000000007b1d */ /* 0x010fe20000010000 */
[C---:B-1----:R-:W-:Y:S01]  /*19a0*/  IMAD.SHL.U32 R2, R0.reuse, 0x40, RZ ;  /* 0x0000004000027824 */ /* 0x042fe200078e00ff */
[----:B---3--:R-:W-:Y:S01]  /*19b0*/  SHF.R.U32.HI R4, RZ, 0x1, R0 ;  /* 0x00000001ff047819 */ /* 0x008fe20000011600 */
[----:B------:R-:W-:Y:S01]  /*19c0*/  IMAD.SHL.U32 R3, R0, 0x10, RZ ;  /* 0x0000001000037824 */ /* 0x000fe200078e00ff */
[----:B------:R-:W-:Y:S02]  /*19d0*/  F2FP.BF16.F32.PACK_AB R24, R25, R24 ;  /* 0x000000181918723e */ /* 0x000fe400000010ff */
[----:B------:R-:W-:Y:S02]  /*19e0*/  ELECT P0, URZ, PT ;  /* 0x00000000003f782f */ /* 0x000fe40003800000 */
[----:B------:R-:W-:Y:S01]  /*19f0*/  LOP3.LUT R2, R2, 0x1800, RZ, 0xc0, !PT ;  /* 0x0000180002027812 */ /* 0x000fe200078ec0ff */
[----:B------:R-:W-:Y:S01]  /*1a00*/  UMOV UR17, UR15 ;  /* 0x0000000f00117c82 */ /* 0x000fe20008000000 */
[----:B------:R-:W-:Y:S01]  /*1a10*/  LOP3.LUT R5, R4, 0x40, RZ, 0xc0, !PT ;  /* 0x0000004004057812 */ /* 0x000fe200078ec0ff */
[----:B------:R-:W-:Y:S01]  /*1a20*/  UMOV UR18, UR11 ;  /* 0x0000000b00127c82 */ /* 0x000fe20008000000 */
[----:B------:R-:W-:-:S02]  /*1a30*/  LOP3.LUT R2, R2, 0x70, R3, 0xf8, !PT ;  /* 0x0000007002027812 */ /* 0x000fc400078ef803 */
[----:B------:R-:W-:Y:S01]  /*1a40*/  LOP3.LUT R5, R5, 0x10, R0, 0xf8, !PT ;  /* 0x0000001005057812 */ /* 0x000fe200078ef800 */
[----:B------:R-:W-:Y:S01]  /*1a50*/  IMAD.SHL.U32 R0, R0, 0x80, RZ ;  /* 0x0000008000007824 */ /* 0x000fe200078e00ff */
[----:B------:R-:W-:Y:S02]  /*1a60*/  F2FP.BF16.F32.PACK_AB R25, R27, R26 ;  /* 0x0000001a1b19723e */ /* 0x000fe400000010ff */
[----:B------:R-:W-:Y:S02]  /*1a70*/  LOP3.LUT R5, R2, R5, RZ, 0x3c, !PT ;  /* 0x0000000502057212 */ /* 0x000fe400078e3cff */
[----:B------:R-:W-:Y:S02]  /*1a80*/  F2FP.BF16.F32.PACK_AB R32, R33, R32 ;  /* 0x000000202120723e */ /* 0x000fe400000010ff */
[----:B------:R-:W-:Y:S02]  /*1a90*/  LOP3.LUT R0, R5, 0x780, R0, 0xf8, !PT ;  /* 0x0000078005007812 */ /* 0x000fe400078ef800 */
[----:B------:R-:W-:Y:S01]  /*1aa0*/  F2FP.BF16.F32.PACK_AB R26, R29, R28 ;  /* 0x0000001c1d1a723e */ /* 0x000fe200000010ff */
[----:B------:R-:W1:Y:S02]  /*1ab0*/  @!P2 SYNCS.CCTL.IV [UR16+0xc000] ;  /* 0x00c00000ff00a9b1 */ /* 0x000e640008000010 */
[----:B-1----:R-:W-:Y:S01]  /*1ac0*/  BAR.SYNC.DEFER_BLOCKING 0x0 ;  /* 0x0000000000007b1d */ /* 0x002fe20000010000 */
[C---:B------:R-:W-:Y:S01]  /*1ad0*/  LOP3.LUT R2, R0.reuse, 0x20, RZ, 0x3c, !PT ;  /* 0x0000002000027812 */ /* 0x040fe200078e3cff */
[----:B------:R-:W-:Y:S01]  /*1ae0*/  VIADD R0, R0, UR16 ;  /* 0x0000001000007c36 */ /* 0x000fe20008000000 */
[----:B------:R-:W-:-:S02]  /*1af0*/  F2FP.BF16.F32.PACK_AB R27, R31, R30 ;  /* 0x0000001e1f1b723e */ /* 0x000fc400000010ff */
[----:B------:R-:W-:Y:S01]  /*1b00*/  F2FP.BF16.F32.PACK_AB R33, R35, R34 ;  /* 0x000000222321723e */ /* 0x000fe200000010ff */
[----:B------:R-:W-:Y:S01]  /*1b10*/  VIADD R2, R2, UR16 ;  /* 0x0000001002027c36 */ /* 0x000fe20008000000 */
[----:B------:R-:W-:Y:S02]  /*1b20*/  F2FP.BF16.F32.PACK_AB R34, R37, R36 ;  /* 0x000000242522723e */ /* 0x000fe400000010ff */
[----:B------:R-:W-:Y:S02]  /*1b30*/  F2FP.BF16.F32.PACK_AB R35, R39, R38 ;  /* 0x000000262723723e */ /* 0x000fe400000010ff */
[----:B------:R-:W-:Y:S01]  /*1b40*/  ISETP.LT.U32.AND P0, PT, R6, 0x20, P0 ;  /* 0x000000200600780c */ /* 0x000fe20000701070 */
[----:B------:R-:W1:Y:S02]  /*1b50*/  @!P2 SYNCS.CCTL.IV [UR16+0xc008] ;  /* 0x00c00800ff00a9b1 */ /* 0x000e640008000010 */
[----:B-1----:R-:W-:Y:S10]  /*1b60*/  BAR.SYNC.DEFER_BLOCKING 0x0 ;  /* 0x0000000000007b1d */ /* 0x002ff40000010000 */
[----:B------:R-:W-:Y:S01]  /*1b70*/  VOTEU.ANY UP0, P0 ;  /* 0x00000000003f7886 */ /* 0x000fe20000000100 */
[----:B------:R-:W-:-:S04]  /*1b80*/  VOTEU.ANY UP1, P0 ;  /* 0x00000000003f7886 */ /* 0x000fc80000020100 */
[----:B--2---:R-:W-:Y:S01]  /*1b90*/  @UP0 UMOV UR6, UR28 ;  /* 0x0000001c00060c82 */ /* 0x004fe20008000000 */
[----:B------:R-:W-:Y:S01]  /*1ba0*/  @UP0 UMOV UR7, UR29 ;  /* 0x0000001d00070c82 */ /* 0x000fe20008000000 */
[----:B------:R-:W1:Y:S02]  /*1bb0*/  @!P2 SYNCS.CCTL.IV [UR16+0xc010] ;  /* 0x00c01000ff00a9b1 */ /* 0x000e640008000010 */
[----:B-1----:R-:W-:Y:S04]  /*1bc0*/  STSM.16.M88.4 [R0], R24 ;  /* 0x0000001800007844 */ /* 0x002fe80000000200 */
[----:B------:R-:W-:Y:S01]  /*1bd0*/  STSM.16.M88.4 [R2], R32 ;  /* 0x0000002002007844 */ /* 0x000fe20000000200 */
[----:B------:R1:W-:Y:S06]  /*1be0*/  MEMBAR.ALL.CTA ;  /* 0x0000000000007992 */ /* 0x0003ec0000008000 */
[----:B-1----:R-:W1:Y:S02]  /*1bf0*/  FENCE.VIEW.ASYNC.S ;  /* 0x00000000000073c6 */ /* 0x002e640000000000 */
[----:B-1----:R-:W-:Y:S06]  /*1c00*/  BAR.SYNC.DEFER_BLOCKING 0x0 ;  /* 0x0000000000007b1d */ /* 0x002fec0000010000 */
[----:B------:R1:W-:Y:S01]  /*1c10*/  @UP1 UTMASTG.2D [UR16], [UR6] ;  /* 0x00000010060013b5 */ /* 0x0003e20008008000 */
[----:B------:R0:W-:Y:S01]  /*1c20*/  UTMACMDFLUSH ;  /* 0x00000000000079b7 */ /* 0x0001e20000000000 */
[----:B------:R-:W-:-:S04]  /*1c30*/  DEPBAR.LE SB0, 0x0 ;  /* 0x000080000000791a */ /* 0x000fc80000000000 */
[----:B------:R-:W-:Y:S06]  /*1c40*/  BAR.SYNC.DEFER_BLOCKING 0x0 ;  /* 0x0000000000007b1d */ /* 0x000fec0000010000 */
[----:B-1----:R-:W-:Y:S05]  /*1c50*/  EXIT ;  /* 0x000000000000794d */ /* 0x002fea0003800000 */
.L_x_48:
[----:B------:R-:W1:Y:S02]  /*1c60*/  SYNCS.PHASECHK.TRANS64.TRYWAIT P0, [UR32+0xc000], R2 ;  /* 0x00c00002ff0075a7 */ /* 0x000e640008000160 */
[----:B-1----:R-:W-:Y:S05]  /*1c70*/  @!P0 BRA `(.L_x_48) ;  /* 0xfffffffc00f88947 */ /* 0x002fea000383ffff */
[----:B------:R-:W-:Y:S05]  /*1c80*/  BRA `(.L_x_50) ;  /* 0xfffffff800dc7947 */ /* 0x000fea000383ffff */
.L_x_51:
[----:B------:R-:W-:-:S00]  /*1c90*/  BRA `(.L_x_51) ;  /* 0xfffffffc00fc7947 */ /* 0x000fc0000383ffff */
[----:B------:R-:W-:-:S00]  /*1ca0*/  NOP ;  /* 0x0000000000007918 */ /* 0x000fc00000000000 */
        /* <DEDUP_REMOVED lines=13> */
.L_x_52:


//--------------------- .nv.shared.gluon_wgmma    --------------------------
	.section	.nv.shared.gluon_wgmma,"aw",@nobits
	.sectionflags	@""
	.align	16
	.zero		1024


//--------------------- .nv.shared.reserved.0     --------------------------
	.section	.nv.shared.reserved.0,"aw",@nobits
	.weak		__nv_reservedSMEM_offset_0_alias
	.size		__nv_reservedSMEM_offset_0_alias, 0, 0
	.other		__nv_reservedSMEM_offset_0_alias,@"STO_CUDA_RESERVED_SHARED STV_DEFAULT"
__nv_reservedSMEM_offset_0_alias:
	.zero		0


//--------------------- .nv.constant0.gluon_wgmma --------------------------
	.section	.nv.constant0.gluon_wgmma,"a",@progbits
	.sectionflags	@""
	.align	4
.nv.constant0.gluon_wgmma:
	.zero		608


//--------------------- SYMBOLS --------------------------

	.type		.nv.reservedSmem.offset0,@object
	.size		.nv.reservedSmem.offset0,0x4
